//
// Generated by NVIDIA NVVM Compiler
//
// Compiler Build ID: CL-36424714
// Cuda compilation tools, release 13.0, V13.0.88
// Based on NVVM 20.0.0
//

.version 9.0
.target sm_100
.address_size 64

	// .globl	_Z15cuMoveParticlesPK12ParticleTypef
.func  (.param .b64 func_retval0) __internal_accurate_pow
(
	.param .b64 __internal_accurate_pow_param_0
)
;

.visible .entry _Z15cuMoveParticlesPK12ParticleTypef(
	.param .u64 .ptr .align 1 _Z15cuMoveParticlesPK12ParticleTypef_param_0,
	.param .f32 _Z15cuMoveParticlesPK12ParticleTypef_param_1
)
{
	.reg .pred 	%p<42>;
	.reg .b32 	%r<63>;
	.reg .b32 	%f<117>;
	.reg .b64 	%rd<52>;
	.reg .b64 	%fd<44>;

	ld.param.u64 	%rd4, [_Z15cuMoveParticlesPK12ParticleTypef_param_0];
	ld.param.f32 	%f41, [_Z15cuMoveParticlesPK12ParticleTypef_param_1];
	cvta.to.global.u64 	%rd1, %rd4;
	ld.global.u32 	%r1, [%rd1+48];
	mov.u32 	%r24, %ctaid.x;
	mov.u32 	%r2, %ntid.x;
	mov.u32 	%r25, %tid.x;
	mad.lo.s32 	%r58, %r24, %r2, %r25;
	setp.ge.s32 	%p2, %r58, %r1;
	@%p2 bra 	$L__BB0_40;
	setp.lt.s32 	%p3, %r1, 1;
	mov.f64 	%fd22, 0d3FF8000000000000;
	{
	.reg .b32 %temp; 
	mov.b64 	{%temp, %r4}, %fd22;
	}
	and.b32  	%r5, %r4, 2146435072;
	setp.eq.s32 	%p4, %r5, 1073741824;
	setp.lt.s32 	%p5, %r4, 0;
	selp.b32 	%r6, 0, 2146435072, %p5;
	and.b32  	%r26, %r4, 2147483647;
	setp.ne.s32 	%p6, %r26, 1071644672;
	and.pred  	%p1, %p4, %p6;
	or.b32  	%r7, %r6, -2147483648;
	mov.u32 	%r27, %nctaid.x;
	mul.lo.s32 	%r8, %r2, %r27;
	@%p3 bra 	$L__BB0_38;
	and.b32  	%r9, %r1, 1;
	and.b32  	%r10, %r1, 2147483646;
$L__BB0_3:
	setp.eq.s32 	%p8, %r1, 1;
	mov.f32 	%f104, 0f00000000;
	mov.b32 	%r61, 0;
	mov.f32 	%f103, %f104;
	mov.f32 	%f102, %f104;
	@%p8 bra 	$L__BB0_26;
	neg.s32 	%r59, %r58;
	mov.f32 	%f104, 0f00000000;
	mov.b32 	%r60, 0;
	mov.b64 	%rd51, 0;
$L__BB0_5:
	setp.eq.s32 	%p9, %r59, 0;
	@%p9 bra 	$L__BB0_15;
	ld.global.u64 	%rd13, [%rd1];
	add.s64 	%rd14, %rd13, %rd51;
	ld.f32 	%f51, [%rd14];
	mul.wide.s32 	%rd15, %r58, 4;
	add.s64 	%rd16, %rd13, %rd15;
	ld.f32 	%f52, [%rd16];
	sub.f32 	%f4, %f51, %f52;
	ld.global.u64 	%rd17, [%rd1+8];
	add.s64 	%rd18, %rd17, %rd51;
	ld.f32 	%f53, [%rd18];
	add.s64 	%rd19, %rd17, %rd15;
	ld.f32 	%f54, [%rd19];
	sub.f32 	%f5, %f53, %f54;
	ld.global.u64 	%rd20, [%rd1+16];
	add.s64 	%rd21, %rd20, %rd51;
	ld.f32 	%f55, [%rd21];
	add.s64 	%rd22, %rd20, %rd15;
	ld.f32 	%f56, [%rd22];
	sub.f32 	%f6, %f55, %f56;
	mul.f32 	%f57, %f5, %f5;
	fma.rn.f32 	%f58, %f4, %f4, %f57;
	fma.rn.f32 	%f59, %f6, %f6, %f58;
	add.f32 	%f7, %f59, 0f1E3CE508;
	cvt.f64.f32 	%fd1, %f7;
	{
	.reg .b32 %temp; 
	mov.b64 	{%temp, %r15}, %fd1;
	}
	setp.eq.f32 	%p10, %f7, 0f00000000;
	@%p10 bra 	$L__BB0_8;
	abs.f64 	%fd23, %fd1;
	{ // callseq 0, 0
	.param .b64 param0;
	st.param.f64 	[param0], %fd23;
	.param .b64 retval0;
	call.uni (retval0), 
	__internal_accurate_pow, 
	(
	param0
	);
	ld.param.f64 	%fd24, [retval0];
	} // callseq 0
	setp.lt.s32 	%p11, %r15, 0;
	selp.f64 	%fd39, 0dFFF8000000000000, %fd24, %p11;
	bra.uni 	$L__BB0_9;
$L__BB0_8:
	setp.lt.s32 	%p12, %r4, 0;
	setp.eq.s32 	%p13, %r5, 1073741824;
	selp.b32 	%r30, %r15, 0, %p13;
	or.b32  	%r31, %r30, 2146435072;
	selp.b32 	%r32, %r31, %r30, %p12;
	mov.b32 	%r33, 0;
	mov.b64 	%fd39, {%r33, %r32};
$L__BB0_9:
	add.f64 	%fd26, %fd1, 0d3FF8000000000000;
	{
	.reg .b32 %temp; 
	mov.b64 	{%temp, %r34}, %fd26;
	}
	and.b32  	%r35, %r34, 2146435072;
	setp.ne.s32 	%p14, %r35, 2146435072;
	@%p14 bra 	$L__BB0_14;
	setp.nan.f32 	%p15, %f7, %f7;
	@%p15 bra 	$L__BB0_13;
	setp.neu.f32 	%p16, %f7, 0f7F800000;
	@%p16 bra 	$L__BB0_14;
	setp.lt.s32 	%p17, %r15, 0;
	selp.b32 	%r36, %r7, %r6, %p1;
	selp.b32 	%r37, %r36, %r6, %p17;
	mov.b32 	%r38, 0;
	mov.b64 	%fd39, {%r38, %r37};
	bra.uni 	$L__BB0_14;
$L__BB0_13:
	mov.f64 	%fd27, 0d3FF8000000000000;
	add.rn.f64 	%fd39, %fd1, %fd27;
$L__BB0_14:
	setp.eq.f32 	%p18, %f7, 0f3F800000;
	cvt.rn.f32.f64 	%f60, %fd39;
	selp.f32 	%f61, 0f3F800000, %f60, %p18;
	div.rn.f32 	%f62, %f4, %f61;
	add.f32 	%f102, %f102, %f62;
	div.rn.f32 	%f63, %f5, %f61;
	add.f32 	%f103, %f103, %f63;
	div.rn.f32 	%f64, %f6, %f61;
	add.f32 	%f104, %f104, %f64;
$L__BB0_15:
	add.s32 	%r39, %r60, 1;
	setp.eq.s32 	%p19, %r58, %r39;
	@%p19 bra 	$L__BB0_25;
	ld.global.u64 	%rd23, [%rd1];
	add.s64 	%rd24, %rd23, %rd51;
	ld.f32 	%f65, [%rd24+4];
	mul.wide.s32 	%rd25, %r58, 4;
	add.s64 	%rd26, %rd23, %rd25;
	ld.f32 	%f66, [%rd26];
	sub.f32 	%f14, %f65, %f66;
	ld.global.u64 	%rd27, [%rd1+8];
	add.s64 	%rd28, %rd27, %rd51;
	ld.f32 	%f67, [%rd28+4];
	add.s64 	%rd29, %rd27, %rd25;
	ld.f32 	%f68, [%rd29];
	sub.f32 	%f15, %f67, %f68;
	ld.global.u64 	%rd30, [%rd1+16];
	add.s64 	%rd31, %rd30, %rd51;
	ld.f32 	%f69, [%rd31+4];
	add.s64 	%rd32, %rd30, %rd25;
	ld.f32 	%f70, [%rd32];
	sub.f32 	%f16, %f69, %f70;
	mul.f32 	%f71, %f15, %f15;
	fma.rn.f32 	%f72, %f14, %f14, %f71;
	fma.rn.f32 	%f73, %f16, %f16, %f72;
	add.f32 	%f17, %f73, 0f1E3CE508;
	cvt.f64.f32 	%fd8, %f17;
	{
	.reg .b32 %temp; 
	mov.b64 	{%temp, %r16}, %fd8;
	}
	setp.eq.f32 	%p20, %f17, 0f00000000;
	@%p20 bra 	$L__BB0_18;
	abs.f64 	%fd28, %fd8;
	{ // callseq 1, 0
	.param .b64 param0;
	st.param.f64 	[param0], %fd28;
	.param .b64 retval0;
	call.uni (retval0), 
	__internal_accurate_pow, 
	(
	param0
	);
	ld.param.f64 	%fd29, [retval0];
	} // callseq 1
	setp.lt.s32 	%p21, %r16, 0;
	selp.f64 	%fd41, 0dFFF8000000000000, %fd29, %p21;
	bra.uni 	$L__BB0_19;
$L__BB0_18:
	setp.lt.s32 	%p22, %r4, 0;
	setp.eq.s32 	%p23, %r5, 1073741824;
	selp.b32 	%r40, %r16, 0, %p23;
	or.b32  	%r41, %r40, 2146435072;
	selp.b32 	%r42, %r41, %r40, %p22;
	mov.b32 	%r43, 0;
	mov.b64 	%fd41, {%r43, %r42};
$L__BB0_19:
	add.f64 	%fd31, %fd8, 0d3FF8000000000000;
	{
	.reg .b32 %temp; 
	mov.b64 	{%temp, %r44}, %fd31;
	}
	and.b32  	%r45, %r44, 2146435072;
	setp.ne.s32 	%p24, %r45, 2146435072;
	@%p24 bra 	$L__BB0_24;
	setp.nan.f32 	%p25, %f17, %f17;
	@%p25 bra 	$L__BB0_23;
	setp.neu.f32 	%p26, %f17, 0f7F800000;
	@%p26 bra 	$L__BB0_24;
	setp.lt.s32 	%p27, %r16, 0;
	selp.b32 	%r46, %r7, %r6, %p1;
	selp.b32 	%r47, %r46, %r6, %p27;
	mov.b32 	%r48, 0;
	mov.b64 	%fd41, {%r48, %r47};
	bra.uni 	$L__BB0_24;
$L__BB0_23:
	mov.f64 	%fd32, 0d3FF8000000000000;
	add.rn.f64 	%fd41, %fd8, %fd32;
$L__BB0_24:
	setp.eq.f32 	%p28, %f17, 0f3F800000;
	cvt.rn.f32.f64 	%f74, %fd41;
	selp.f32 	%f75, 0f3F800000, %f74, %p28;
	div.rn.f32 	%f76, %f14, %f75;
	add.f32 	%f102, %f102, %f76;
	div.rn.f32 	%f77, %f15, %f75;
	add.f32 	%f103, %f103, %f77;
	div.rn.f32 	%f78, %f16, %f75;
	add.f32 	%f104, %f104, %f78;
$L__BB0_25:
	add.s32 	%r60, %r60, 2;
	add.s64 	%rd51, %rd51, 8;
	add.s32 	%r59, %r59, 2;
	setp.ne.s32 	%p29, %r60, %r10;
	mov.u32 	%r61, %r10;
	@%p29 bra 	$L__BB0_5;
$L__BB0_26:
	setp.eq.s32 	%p30, %r9, 0;
	@%p30 bra 	$L__BB0_37;
	setp.eq.s32 	%p31, %r58, %r61;
	@%p31 bra 	$L__BB0_37;
	ld.global.u64 	%rd33, [%rd1];
	mul.wide.u32 	%rd34, %r61, 4;
	add.s64 	%rd35, %rd33, %rd34;
	ld.f32 	%f79, [%rd35];
	mul.wide.s32 	%rd36, %r58, 4;
	add.s64 	%rd37, %rd33, %rd36;
	ld.f32 	%f80, [%rd37];
	sub.f32 	%f30, %f79, %f80;
	ld.global.u64 	%rd38, [%rd1+8];
	add.s64 	%rd39, %rd38, %rd34;
	ld.f32 	%f81, [%rd39];
	add.s64 	%rd40, %rd38, %rd36;
	ld.f32 	%f82, [%rd40];
	sub.f32 	%f31, %f81, %f82;
	ld.global.u64 	%rd41, [%rd1+16];
	add.s64 	%rd42, %rd41, %rd34;
	ld.f32 	%f83, [%rd42];
	add.s64 	%rd43, %rd41, %rd36;
	ld.f32 	%f84, [%rd43];
	sub.f32 	%f32, %f83, %f84;
	mul.f32 	%f85, %f31, %f31;
	fma.rn.f32 	%f86, %f30, %f30, %f85;
	fma.rn.f32 	%f87, %f32, %f32, %f86;
	add.f32 	%f33, %f87, 0f1E3CE508;
	cvt.f64.f32 	%fd15, %f33;
	{
	.reg .b32 %temp; 
	mov.b64 	{%temp, %r20}, %fd15;
	}
	setp.eq.f32 	%p32, %f33, 0f00000000;
	@%p32 bra 	$L__BB0_30;
	abs.f64 	%fd33, %fd15;
	{ // callseq 2, 0
	.param .b64 param0;
	st.param.f64 	[param0], %fd33;
	.param .b64 retval0;
	call.uni (retval0), 
	__internal_accurate_pow, 
	(
	param0
	);
	ld.param.f64 	%fd34, [retval0];
	} // callseq 2
	setp.lt.s32 	%p33, %r20, 0;
	selp.f64 	%fd43, 0dFFF8000000000000, %fd34, %p33;
	bra.uni 	$L__BB0_31;
$L__BB0_30:
	setp.lt.s32 	%p34, %r4, 0;
	setp.eq.s32 	%p35, %r5, 1073741824;
	selp.b32 	%r49, %r20, 0, %p35;
	or.b32  	%r50, %r49, 2146435072;
	selp.b32 	%r51, %r50, %r49, %p34;
	mov.b32 	%r52, 0;
	mov.b64 	%fd43, {%r52, %r51};
$L__BB0_31:
	add.f64 	%fd36, %fd15, 0d3FF8000000000000;
	{
	.reg .b32 %temp; 
	mov.b64 	{%temp, %r53}, %fd36;
	}
	and.b32  	%r54, %r53, 2146435072;
	setp.ne.s32 	%p36, %r54, 2146435072;
	@%p36 bra 	$L__BB0_36;
	setp.nan.f32 	%p37, %f33, %f33;
	@%p37 bra 	$L__BB0_35;
	setp.neu.f32 	%p38, %f33, 0f7F800000;
	@%p38 bra 	$L__BB0_36;
	setp.lt.s32 	%p39, %r20, 0;
	selp.b32 	%r55, %r7, %r6, %p1;
	selp.b32 	%r56, %r55, %r6, %p39;
	mov.b32 	%r57, 0;
	mov.b64 	%fd43, {%r57, %r56};
	bra.uni 	$L__BB0_36;
$L__BB0_35:
	mov.f64 	%fd37, 0d3FF8000000000000;
	add.rn.f64 	%fd43, %fd15, %fd37;
$L__BB0_36:
	setp.eq.f32 	%p40, %f33, 0f3F800000;
	cvt.rn.f32.f64 	%f88, %fd43;
	selp.f32 	%f89, 0f3F800000, %f88, %p40;
	div.rn.f32 	%f90, %f30, %f89;
	add.f32 	%f102, %f102, %f90;
	div.rn.f32 	%f91, %f31, %f89;
	add.f32 	%f103, %f103, %f91;
	div.rn.f32 	%f92, %f32, %f89;
	add.f32 	%f104, %f104, %f92;
$L__BB0_37:
	ld.global.u64 	%rd44, [%rd1+24];
	mul.wide.s32 	%rd45, %r58, 4;
	add.s64 	%rd46, %rd44, %rd45;
	ld.f32 	%f93, [%rd46];
	fma.rn.f32 	%f94, %f41, %f102, %f93;
	st.f32 	[%rd46], %f94;
	ld.global.u64 	%rd47, [%rd1+32];
	add.s64 	%rd48, %rd47, %rd45;
	ld.f32 	%f95, [%rd48];
	fma.rn.f32 	%f96, %f41, %f103, %f95;
	st.f32 	[%rd48], %f96;
	ld.global.u64 	%rd49, [%rd1+40];
	add.s64 	%rd50, %rd49, %rd45;
	ld.f32 	%f97, [%rd50];
	fma.rn.f32 	%f98, %f41, %f104, %f97;
	st.f32 	[%rd50], %f98;
	add.s32 	%r58, %r58, %r8;
	setp.lt.s32 	%p41, %r58, %r1;
	@%p41 bra 	$L__BB0_3;
	bra.uni 	$L__BB0_40;
$L__BB0_38:
	mul.f32 	%f40, %f41, 0f00000000;
$L__BB0_39:
	ld.global.u64 	%rd5, [%rd1+24];
	mul.wide.s32 	%rd6, %r58, 4;
	add.s64 	%rd7, %rd5, %rd6;
	ld.f32 	%f42, [%rd7];
	add.f32 	%f43, %f40, %f42;
	st.f32 	[%rd7], %f43;
	ld.global.u64 	%rd8, [%rd1+32];
	add.s64 	%rd9, %rd8, %rd6;
	ld.f32 	%f44, [%rd9];
	add.f32 	%f45, %f40, %f44;
	st.f32 	[%rd9], %f45;
	ld.global.u64 	%rd10, [%rd1+40];
	add.s64 	%rd11, %rd10, %rd6;
	ld.f32 	%f46, [%rd11];
	add.f32 	%f47, %f40, %f46;
	st.f32 	[%rd11], %f47;
	add.s32 	%r58, %r58, %r8;
	setp.lt.s32 	%p7, %r58, %r1;
	@%p7 bra 	$L__BB0_39;
$L__BB0_40:
	ret;

}
	// .globl	_Z17cuUpdateParticlesPK12ParticleTypef
.visible .entry _Z17cuUpdateParticlesPK12ParticleTypef(
	.param .u64 .ptr .align 1 _Z17cuUpdateParticlesPK12ParticleTypef_param_0,
	.param .f32 _Z17cuUpdateParticlesPK12ParticleTypef_param_1
)
{
	.reg .pred 	%p<3>;
	.reg .b32 	%r<11>;
	.reg .b32 	%f<11>;
	.reg .b64 	%rd<22>;

	ld.param.u64 	%rd2, [_Z17cuUpdateParticlesPK12ParticleTypef_param_0];
	ld.param.f32 	%f1, [_Z17cuUpdateParticlesPK12ParticleTypef_param_1];
	cvta.to.global.u64 	%rd1, %rd2;
	ld.global.u32 	%r1, [%rd1+48];
	mov.u32 	%r7, %ctaid.x;
	mov.u32 	%r2, %ntid.x;
	mov.u32 	%r8, %tid.x;
	mad.lo.s32 	%r10, %r7, %r2, %r8;
	setp.ge.s32 	%p1, %r10, %r1;
	@%p1 bra 	$L__BB1_3;
	mov.u32 	%r9, %nctaid.x;
	mul.lo.s32 	%r4, %r2, %r9;
$L__BB1_2:
	ld.global.u64 	%rd3, [%rd1+24];
	cvta.to.global.u64 	%rd4, %rd3;
	mul.wide.s32 	%rd5, %r10, 4;
	add.s64 	%rd6, %rd4, %rd5;
	ld.global.f32 	%f2, [%rd6];
	ld.global.u64 	%rd7, [%rd1];
	cvta.to.global.u64 	%rd8, %rd7;
	add.s64 	%rd9, %rd8, %rd5;
	ld.global.f32 	%f3, [%rd9];
	fma.rn.f32 	%f4, %f1, %f2, %f3;
	st.global.f32 	[%rd9], %f4;
	ld.global.u64 	%rd10, [%rd1+32];
	cvta.to.global.u64 	%rd11, %rd10;
	add.s64 	%rd12, %rd11, %rd5;
	ld.global.f32 	%f5, [%rd12];
	ld.global.u64 	%rd13, [%rd1+8];
	cvta.to.global.u64 	%rd14, %rd13;
	add.s64 	%rd15, %rd14, %rd5;
	ld.global.f32 	%f6, [%rd15];
	fma.rn.f32 	%f7, %f1, %f5, %f6;
	st.global.f32 	[%rd15], %f7;
	ld.global.u64 	%rd16, [%rd1+40];
	cvta.to.global.u64 	%rd17, %rd16;
	add.s64 	%rd18, %rd17, %rd5;
	ld.global.f32 	%f8, [%rd18];
	ld.global.u64 	%rd19, [%rd1+16];
	cvta.to.global.u64 	%rd20, %rd19;
	add.s64 	%rd21, %rd20, %rd5;
	ld.global.f32 	%f9, [%rd21];
	fma.rn.f32 	%f10, %f1, %f8, %f9;
	st.global.f32 	[%rd21], %f10;
	add.s32 	%r10, %r10, %r4;
	setp.lt.s32 	%p2, %r10, %r1;
	@%p2 bra 	$L__BB1_2;
$L__BB1_3:
	ret;

}
.func  (.param .b64 func_retval0) __internal_accurate_pow(
	.param .b64 __internal_accurate_pow_param_0
)
{
	.reg .pred 	%p<8>;
	.reg .b32 	%r<49>;
	.reg .b32 	%f<3>;
	.reg .b64 	%fd<109>;

	ld.param.f64 	%fd10, [__internal_accurate_pow_param_0];
	{
	.reg .b32 %temp; 
	mov.b64 	{%temp, %r46}, %fd10;
	}
	{
	.reg .b32 %temp; 
	mov.b64 	{%r45, %temp}, %fd10;
	}
	shr.u32 	%r47, %r46, 20;
	setp.gt.u32 	%p1, %r46, 1048575;
	@%p1 bra 	$L__BB2_2;
	mul.f64 	%fd11, %fd10, 0d4350000000000000;
	{
	.reg .b32 %temp; 
	mov.b64 	{%temp, %r46}, %fd11;
	}
	{
	.reg .b32 %temp; 
	mov.b64 	{%r45, %temp}, %fd11;
	}
	shr.u32 	%r16, %r46, 20;
	add.s32 	%r47, %r16, -54;
$L__BB2_2:
	add.s32 	%r48, %r47, -1023;
	and.b32  	%r17, %r46, -2146435073;
	or.b32  	%r18, %r17, 1072693248;
	mov.b64 	%fd107, {%r45, %r18};
	setp.lt.u32 	%p2, %r18, 1073127583;
	@%p2 bra 	$L__BB2_4;
	{
	.reg .b32 %temp; 
	mov.b64 	{%r19, %temp}, %fd107;
	}
	{
	.reg .b32 %temp; 
	mov.b64 	{%temp, %r20}, %fd107;
	}
	add.s32 	%r21, %r20, -1048576;
	mov.b64 	%fd107, {%r19, %r21};
	add.s32 	%r48, %r47, -1022;
$L__BB2_4:
	add.f64 	%fd12, %fd107, 0dBFF0000000000000;
	add.f64 	%fd13, %fd107, 0d3FF0000000000000;
	rcp.approx.ftz.f64 	%fd14, %fd13;
	neg.f64 	%fd15, %fd13;
	fma.rn.f64 	%fd16, %fd15, %fd14, 0d3FF0000000000000;
	fma.rn.f64 	%fd17, %fd16, %fd16, %fd16;
	fma.rn.f64 	%fd18, %fd17, %fd14, %fd14;
	mul.f64 	%fd19, %fd12, %fd18;
	fma.rn.f64 	%fd20, %fd12, %fd18, %fd19;
	mul.f64 	%fd21, %fd20, %fd20;
	fma.rn.f64 	%fd22, %fd21, 0d3EB0F5FF7D2CAFE2, 0d3ED0F5D241AD3B5A;
	fma.rn.f64 	%fd23, %fd22, %fd21, 0d3EF3B20A75488A3F;
	fma.rn.f64 	%fd24, %fd23, %fd21, 0d3F1745CDE4FAECD5;
	fma.rn.f64 	%fd25, %fd24, %fd21, 0d3F3C71C7258A578B;
	fma.rn.f64 	%fd26, %fd25, %fd21, 0d3F6249249242B910;
	fma.rn.f64 	%fd27, %fd26, %fd21, 0d3F89999999999DFB;
	sub.f64 	%fd28, %fd12, %fd20;
	add.f64 	%fd29, %fd28, %fd28;
	neg.f64 	%fd30, %fd20;
	fma.rn.f64 	%fd31, %fd30, %fd12, %fd29;
	mul.f64 	%fd32, %fd18, %fd31;
	fma.rn.f64 	%fd33, %fd21, %fd27, 0d3FB5555555555555;
	mov.f64 	%fd34, 0d3FB5555555555555;
	sub.f64 	%fd35, %fd34, %fd33;
	fma.rn.f64 	%fd36, %fd21, %fd27, %fd35;
	add.f64 	%fd37, %fd36, 0dBC46A4CB00B9E7B0;
	add.f64 	%fd38, %fd33, %fd37;
	sub.f64 	%fd39, %fd33, %fd38;
	add.f64 	%fd40, %fd37, %fd39;
	mul.rn.f64 	%fd41, %fd20, %fd20;
	neg.f64 	%fd42, %fd41;
	fma.rn.f64 	%fd43, %fd20, %fd20, %fd42;
	{
	.reg .b32 %temp; 
	mov.b64 	{%r22, %temp}, %fd32;
	}
	{
	.reg .b32 %temp; 
	mov.b64 	{%temp, %r23}, %fd32;
	}
	add.s32 	%r24, %r23, 1048576;
	mov.b64 	%fd44, {%r22, %r24};
	fma.rn.f64 	%fd45, %fd20, %fd44, %fd43;
	mul.rn.f64 	%fd46, %fd41, %fd20;
	neg.f64 	%fd47, %fd46;
	fma.rn.f64 	%fd48, %fd41, %fd20, %fd47;
	fma.rn.f64 	%fd49, %fd41, %fd32, %fd48;
	fma.rn.f64 	%fd50, %fd45, %fd20, %fd49;
	mul.rn.f64 	%fd51, %fd38, %fd46;
	neg.f64 	%fd52, %fd51;
	fma.rn.f64 	%fd53, %fd38, %fd46, %fd52;
	fma.rn.f64 	%fd54, %fd38, %fd50, %fd53;
	fma.rn.f64 	%fd55, %fd40, %fd46, %fd54;
	add.f64 	%fd56, %fd51, %fd55;
	sub.f64 	%fd57, %fd51, %fd56;
	add.f64 	%fd58, %fd55, %fd57;
	add.f64 	%fd59, %fd20, %fd56;
	sub.f64 	%fd60, %fd20, %fd59;
	add.f64 	%fd61, %fd56, %fd60;
	add.f64 	%fd62, %fd58, %fd61;
	add.f64 	%fd63, %fd32, %fd62;
	add.f64 	%fd64, %fd59, %fd63;
	sub.f64 	%fd65, %fd59, %fd64;
	add.f64 	%fd66, %fd63, %fd65;
	xor.b32  	%r25, %r48, -2147483648;
	mov.b32 	%r26, 1127219200;
	mov.b64 	%fd67, {%r25, %r26};
	mov.b32 	%r27, -2147483648;
	mov.b64 	%fd68, {%r27, %r26};
	sub.f64 	%fd69, %fd67, %fd68;
	fma.rn.f64 	%fd70, %fd69, 0d3FE62E42FEFA39EF, %fd64;
	fma.rn.f64 	%fd71, %fd69, 0dBFE62E42FEFA39EF, %fd70;
	sub.f64 	%fd72, %fd71, %fd64;
	sub.f64 	%fd73, %fd66, %fd72;
	fma.rn.f64 	%fd74, %fd69, 0d3C7ABC9E3B39803F, %fd73;
	add.f64 	%fd75, %fd70, %fd74;
	sub.f64 	%fd76, %fd70, %fd75;
	add.f64 	%fd77, %fd74, %fd76;
	mov.f64 	%fd78, 0d3FF8000000000000;
	{
	.reg .b32 %temp; 
	mov.b64 	{%temp, %r28}, %fd78;
	}
	{
	.reg .b32 %temp; 
	mov.b64 	{%r29, %temp}, %fd78;
	}
	shl.b32 	%r30, %r28, 1;
	setp.gt.u32 	%p3, %r30, -33554433;
	and.b32  	%r31, %r28, -15728641;
	selp.b32 	%r32, %r31, %r28, %p3;
	mov.b64 	%fd79, {%r29, %r32};
	mul.rn.f64 	%fd80, %fd75, %fd79;
	neg.f64 	%fd81, %fd80;
	fma.rn.f64 	%fd82, %fd75, %fd79, %fd81;
	fma.rn.f64 	%fd83, %fd77, %fd79, %fd82;
	add.f64 	%fd4, %fd80, %fd83;
	sub.f64 	%fd84, %fd80, %fd4;
	add.f64 	%fd5, %fd83, %fd84;
	fma.rn.f64 	%fd85, %fd4, 0d3FF71547652B82FE, 0d4338000000000000;
	{
	.reg .b32 %temp; 
	mov.b64 	{%r13, %temp}, %fd85;
	}
	mov.f64 	%fd86, 0dC338000000000000;
	add.rn.f64 	%fd87, %fd85, %fd86;
	fma.rn.f64 	%fd88, %fd87, 0dBFE62E42FEFA39EF, %fd4;
	fma.rn.f64 	%fd89, %fd87, 0dBC7ABC9E3B39803F, %fd88;
	fma.rn.f64 	%fd90, %fd89, 0d3E5ADE1569CE2BDF, 0d3E928AF3FCA213EA;
	fma.rn.f64 	%fd91, %fd90, %fd89, 0d3EC71DEE62401315;
	fma.rn.f64 	%fd92, %fd91, %fd89, 0d3EFA01997C89EB71;
	fma.rn.f64 	%fd93, %fd92, %fd89, 0d3F2A01A014761F65;
	fma.rn.f64 	%fd94, %fd93, %fd89, 0d3F56C16C1852B7AF;
	fma.rn.f64 	%fd95, %fd94, %fd89, 0d3F81111111122322;
	fma.rn.f64 	%fd96, %fd95, %fd89, 0d3FA55555555502A1;
	fma.rn.f64 	%fd97, %fd96, %fd89, 0d3FC5555555555511;
	fma.rn.f64 	%fd98, %fd97, %fd89, 0d3FE000000000000B;
	fma.rn.f64 	%fd99, %fd98, %fd89, 0d3FF0000000000000;
	fma.rn.f64 	%fd100, %fd99, %fd89, 0d3FF0000000000000;
	{
	.reg .b32 %temp; 
	mov.b64 	{%r14, %temp}, %fd100;
	}
	{
	.reg .b32 %temp; 
	mov.b64 	{%temp, %r15}, %fd100;
	}
	shl.b32 	%r33, %r13, 20;
	add.s32 	%r34, %r33, %r15;
	mov.b64 	%fd108, {%r14, %r34};
	{
	.reg .b32 %temp; 
	mov.b64 	{%temp, %r35}, %fd4;
	}
	mov.b32 	%f2, %r35;
	abs.f32 	%f1, %f2;
	setp.lt.f32 	%p4, %f1, 0f4086232B;
	@%p4 bra 	$L__BB2_7;
	setp.lt.f64 	%p5, %fd4, 0d0000000000000000;
	add.f64 	%fd101, %fd4, 0d7FF0000000000000;
	selp.f64 	%fd108, 0d0000000000000000, %fd101, %p5;
	setp.geu.f32 	%p6, %f1, 0f40874800;
	@%p6 bra 	$L__BB2_7;
	shr.u32 	%r36, %r13, 31;
	add.s32 	%r37, %r13, %r36;
	shr.s32 	%r38, %r37, 1;
	shl.b32 	%r39, %r38, 20;
	add.s32 	%r40, %r15, %r39;
	mov.b64 	%fd102, {%r14, %r40};
	sub.s32 	%r41, %r13, %r38;
	shl.b32 	%r42, %r41, 20;
	add.s32 	%r43, %r42, 1072693248;
	mov.b32 	%r44, 0;
	mov.b64 	%fd103, {%r44, %r43};
	mul.f64 	%fd108, %fd103, %fd102;
$L__BB2_7:
	abs.f64 	%fd104, %fd108;
	setp.eq.f64 	%p7, %fd104, 0d7FF0000000000000;
	fma.rn.f64 	%fd105, %fd108, %fd5, %fd108;
	selp.f64 	%fd106, %fd108, %fd105, %p7;
	st.param.f64 	[func_retval0], %fd106;
	ret;

}


// ===== COMPILED SASS (sm_100) =====

	.target	sm_100

	.elftype	@"ET_EXEC"


//--------------------- .note.nv.tkinfo           --------------------------
	.section	.note.nv.tkinfo,"",@"SHT_NOTE"
	.sectionflags	@"SHF_NOTE_NV_TKINFO"
	.tkinfo
        /*0018*/ 	.word	0x00000002
        /*0030*/ 	.string	""
        /*0030*/ 	.string	"ptxas"
        /*0030*/ 	.string	"Cuda compilation tools, release 13.0, V13.0.88"
        /*0030*/ 	.string	"Build cuda_13.0.r13.0/compiler.36424714_0"
        /*0030*/ 	.string	"-arch sm_100 -m 64 "



//--------------------- .note.nv.cuinfo           --------------------------
	.section	.note.nv.cuinfo,"",@"SHT_NOTE"
	.sectionflags	@"SHF_NOTE_NV_CUINFO"
        /*0018*/ 	.short	0x0002
        /*001a*/ 	.short	0x0064
        /*001c*/ 	.short	0x0082
	.zero		2


//--------------------- .nv.info                  --------------------------
	.section	.nv.info,"",@"SHT_CUDA_INFO"
	.align	4


	//----- nvinfo : EIATTR_REGCOUNT
	.align		4
        /*0000*/ 	.byte	0x04, 0x2f
        /*0002*/ 	.short	(.L_1 - .L_0)
	.align		4
.L_0:
        /*0004*/ 	.word	index@(_Z15cuMoveParticlesPK12ParticleTypef)
        /*0008*/ 	.word	0x00000026


	//----- nvinfo : EIATTR_FRAME_SIZE
	.align		4
.L_1:
        /*000c*/ 	.byte	0x04, 0x11
        /*000e*/ 	.short	(.L_3 - .L_2)
	.align		4
.L_2:
        /*0010*/ 	.word	index@($_Z15cuMoveParticlesPK12ParticleTypef$__internal_accurate_pow)
        /*0014*/ 	.word	0x00000000


	//----- nvinfo : EIATTR_FRAME_SIZE
	.align		4
.L_3:
        /*0018*/ 	.byte	0x04, 0x11
        /*001a*/ 	.short	(.L_5 - .L_4)
	.align		4
.L_4:
        /*001c*/ 	.word	index@($__internal_0_$__cuda_sm3x_div_rn_noftz_f32_slowpath)
        /*0020*/ 	.word	0x00000000


	//----- nvinfo : EIATTR_FRAME_SIZE
	.align		4
.L_5:
        /*0024*/ 	.byte	0x04, 0x11
        /*0026*/ 	.short	(.L_7 - .L_6)
	.align		4
.L_6:
        /*0028*/ 	.word	index@(_Z15cuMoveParticlesPK12ParticleTypef)
        /*002c*/ 	.word	0x00000000


	//----- nvinfo : EIATTR_REGCOUNT
	.align		4
.L_7:
        /*0030*/ 	.byte	0x04, 0x2f
        /*0032*/ 	.short	(.L_9 - .L_8)
	.align		4
.L_8:
        /*0034*/ 	.word	index@(_Z17cuUpdateParticlesPK12ParticleTypef)
        /*0038*/ 	.word	0x00000016


	//----- nvinfo : EIATTR_FRAME_SIZE
	.align		4
.L_9:
        /*003c*/ 	.byte	0x04, 0x11
        /*003e*/ 	.short	(.L_11 - .L_10)
	.align		4
.L_10:
        /*0040*/ 	.word	index@(_Z17cuUpdateParticlesPK12ParticleTypef)
        /*0044*/ 	.word	0x00000000


	//----- nvinfo : EIATTR_MIN_STACK_SIZE
	.align		4
.L_11:
        /*0048*/ 	.byte	0x04, 0x12
        /*004a*/ 	.short	(.L_13 - .L_12)
	.align		4
.L_12:
        /*004c*/ 	.word	index@(_Z17cuUpdateParticlesPK12ParticleTypef)
        /*0050*/ 	.word	0x00000000


	//----- nvinfo : EIATTR_MIN_STACK_SIZE
	.align		4
.L_13:
        /*0054*/ 	.byte	0x04, 0x12
        /*0056*/ 	.short	(.L_15 - .L_14)
	.align		4
.L_14:
        /*0058*/ 	.word	index@(_Z15cuMoveParticlesPK12ParticleTypef)
        /*005c*/ 	.word	0x00000000
.L_15:


//--------------------- .nv.compat                --------------------------
	.section	.nv.compat,"",@"SHT_CUDA_COMPAT_INFO"
	.align	4
        /*0000*/ 	.byte	0x02, 0x09, 0x00, 0x00, 0x02, 0x02, 0x01, 0x00, 0x02, 0x05, 0x05, 0x00, 0x03, 0x07, 0x01, 0x01
        /*0010*/ 	.byte	0x02, 0x03, 0x00, 0x00, 0x02, 0x06, 0x01, 0x00, 0x04, 0x0b, 0x08, 0x00, 0x01, 0x00, 0x00, 0x00
        /*0020*/ 	.byte	0x00, 0x00, 0x00, 0x00


//--------------------- .nv.info._Z17cuUpdateParticlesPK12ParticleTypef --------------------------
	.section	.nv.info._Z17cuUpdateParticlesPK12ParticleTypef,"",@"SHT_CUDA_INFO"
	.sectionflags	@""
	.align	4


	//----- nvinfo : EIATTR_CUDA_API_VERSION
	.align		4
        /*0000*/ 	.byte	0x04, 0x37
        /*0002*/ 	.short	(.L_17 - .L_16)
.L_16:
        /*0004*/ 	.word	0x00000082


	//----- nvinfo : EIATTR_KPARAM_INFO
	.align		4
.L_17:
        /*0008*/ 	.byte	0x04, 0x17
        /*000a*/ 	.short	(.L_19 - .L_18)
.L_18:
        /*000c*/ 	.word	0x00000000
        /*0010*/ 	.short	0x0001
        /*0012*/ 	.short	0x0008
        /*0014*/ 	.byte	0x00, 0xf0, 0x11, 0x00


	//----- nvinfo : EIATTR_KPARAM_INFO
	.align		4
.L_19:
        /*0018*/ 	.byte	0x04, 0x17
        /*001a*/ 	.short	(.L_21 - .L_20)
.L_20:
        /*001c*/ 	.word	0x00000000
        /*0020*/ 	.short	0x0000
        /*0022*/ 	.short	0x0000
        /*0024*/ 	.byte	0x00, 0xf5, 0x21, 0x00


	//----- nvinfo : EIATTR_SPARSE_MMA_MASK
	.align		4
.L_21:
        /*0028*/ 	.byte	0x03, 0x50
        /*002a*/ 	.short	0x0000


	//----- nvinfo : EIATTR_MAXREG_COUNT
	.align		4
        /*002c*/ 	.byte	0x03, 0x1b
        /*002e*/ 	.short	0x00ff


	//----- nvinfo : EIATTR_MERCURY_ISA_VERSION
	.align		4
        /*0030*/ 	.byte	0x03, 0x5f
        /*0032*/ 	.short	0x0101


	//----- nvinfo : EIATTR_VRC_CTA_INIT_COUNT
	.align		4
        /*0034*/ 	.byte	0x02, 0x4a
	.zero		1
	.zero		1


	//----- nvinfo : EIATTR_EXIT_INSTR_OFFSETS
	.align		4
        /*0038*/ 	.byte	0x04, 0x1c
        /*003a*/ 	.short	(.L_23 - .L_22)


	//   ....[0]....
.L_22:
        /*003c*/ 	.word	0x00000090


	//   ....[1]....
        /*0040*/ 	.word	0x00000280


	//----- nvinfo : EIATTR_CRS_STACK_SIZE
	.align		4
.L_23:
        /*0044*/ 	.byte	0x04, 0x1e
        /*0046*/ 	.short	(.L_25 - .L_24)
.L_24:
        /*0048*/ 	.word	0x00000000


	//----- nvinfo : EIATTR_CBANK_PARAM_SIZE
	.align		4
.L_25:
        /*004c*/ 	.byte	0x03, 0x19
        /*004e*/ 	.short	0x000c


	//----- nvinfo : EIATTR_PARAM_CBANK
	.align		4
        /*0050*/ 	.byte	0x04, 0x0a
        /*0052*/ 	.short	(.L_27 - .L_26)
	.align		4
.L_26:
        /*0054*/ 	.word	index@(.nv.constant0._Z17cuUpdateParticlesPK12ParticleTypef)
        /*0058*/ 	.short	0x0380
        /*005a*/ 	.short	0x000c


	//----- nvinfo : EIATTR_SW_WAR
	.align		4
.L_27:
        /*005c*/ 	.byte	0x04, 0x36
        /*005e*/ 	.short	(.L_29 - .L_28)
.L_28:
        /*0060*/ 	.word	0x00000008
.L_29:


//--------------------- .nv.info._Z15cuMoveParticlesPK12ParticleTypef --------------------------
	.section	.nv.info._Z15cuMoveParticlesPK12ParticleTypef,"",@"SHT_CUDA_INFO"
	.sectionflags	@""
	.align	4


	//----- nvinfo : EIATTR_CUDA_API_VERSION
	.align		4
        /*0000*/ 	.byte	0x04, 0x37
        /*0002*/ 	.short	(.L_31 - .L_30)
.L_30:
        /*0004*/ 	.word	0x00000082


	//----- nvinfo : EIATTR_KPARAM_INFO
	.align		4
.L_31:
        /*0008*/ 	.byte	0x04, 0x17
        /*000a*/ 	.short	(.L_33 - .L_32)
.L_32:
        /*000c*/ 	.word	0x00000000
        /*0010*/ 	.short	0x0001
        /*0012*/ 	.short	0x0008
        /*0014*/ 	.byte	0x00, 0xf0, 0x11, 0x00


	//----- nvinfo : EIATTR_KPARAM_INFO
	.align		4
.L_33:
        /*0018*/ 	.byte	0x04, 0x17
        /*001a*/ 	.short	(.L_35 - .L_34)
.L_34:
        /*001c*/ 	.word	0x00000000
        /*0020*/ 	.short	0x0000
        /*0022*/ 	.short	0x0000
        /*0024*/ 	.byte	0x00, 0xf5, 0x21, 0x00


	//----- nvinfo : EIATTR_SPARSE_MMA_MASK
	.align		4
.L_35:
        /*0028*/ 	.byte	0x03, 0x50
        /*002a*/ 	.short	0x0000


	//----- nvinfo : EIATTR_MAXREG_COUNT
	.align		4
        /*002c*/ 	.byte	0x03, 0x1b
        /*002e*/ 	.short	0x00ff


	//----- nvinfo : EIATTR_MERCURY_ISA_VERSION
	.align		4
        /*0030*/ 	.byte	0x03, 0x5f
        /*0032*/ 	.short	0x0101


	//----- nvinfo : EIATTR_VRC_CTA_INIT_COUNT
	.align		4
        /*0034*/ 	.byte	0x02, 0x4a
	.zero		1
	.zero		1


	//----- nvinfo : EIATTR_EXIT_INSTR_OFFSETS
	.align		4
        /*0038*/ 	.byte	0x04, 0x1c
        /*003a*/ 	.short	(.L_37 - .L_36)


	//   ....[0]....
.L_36:
        /*003c*/ 	.word	0x00000090


	//   ....[1]....
        /*0040*/ 	.word	0x00001740


	//   ....[2]....
        /*0044*/ 	.word	0x00001870


	//----- nvinfo : EIATTR_CRS_STACK_SIZE
	.align		4
.L_37:
        /*0048*/ 	.byte	0x04, 0x1e
        /*004a*/ 	.short	(.L_39 - .L_38)
.L_38:
        /*004c*/ 	.word	0x00000000


	//----- nvinfo : EIATTR_CBANK_PARAM_SIZE
	.align		4
.L_39:
        /*0050*/ 	.byte	0x03, 0x19
        /*0052*/ 	.short	0x000c


	//----- nvinfo : EIATTR_PARAM_CBANK
	.align		4
        /*0054*/ 	.byte	0x04, 0x0a
        /*0056*/ 	.short	(.L_41 - .L_40)
	.align		4
.L_40:
        /*0058*/ 	.word	index@(.nv.constant0._Z15cuMoveParticlesPK12ParticleTypef)
        /*005c*/ 	.short	0x0380
        /*005e*/ 	.short	0x000c


	//----- nvinfo : EIATTR_SW_WAR
	.align		4
.L_41:
        /*0060*/ 	.byte	0x04, 0x36
        /*0062*/ 	.short	(.L_43 - .L_42)
.L_42:
        /*0064*/ 	.word	0x00000008
.L_43:


//--------------------- .nv.callgraph             --------------------------
	.section	.nv.callgraph,"",@"SHT_CUDA_CALLGRAPH"
	.align	4
	.sectionentsize	8
	.align		4
        /*0000*/ 	.word	0x00000000
	.align		4
        /*0004*/ 	.word	0xffffffff
	.align		4
        /*0008*/ 	.word	0x00000000
	.align		4
        /*000c*/ 	.word	0xfffffffe
	.align		4
        /*0010*/ 	.word	0x00000000
	.align		4
        /*0014*/ 	.word	0xfffffffd
	.align		4
        /*0018*/ 	.word	0x00000000
	.align		4
        /*001c*/ 	.word	0xfffffffc


//--------------------- .text._Z17cuUpdateParticlesPK12ParticleTypef --------------------------
	.section	.text._Z17cuUpdateParticlesPK12ParticleTypef,"ax",@progbits
	.align	128
        .global         _Z17cuUpdateParticlesPK12ParticleTypef
        .type           _Z17cuUpdateParticlesPK12ParticleTypef,@function
        .size           _Z17cuUpdateParticlesPK12ParticleTypef,(.L_x_63 - _Z17cuUpdateParticlesPK12ParticleTypef)
        .other          _Z17cuUpdateParticlesPK12ParticleTypef,@"STO_CUDA_ENTRY STV_DEFAULT"
_Z17cuUpdateParticlesPK12ParticleTypef:
.text._Z17cuUpdateParticlesPK12ParticleTypef:
[----:B------:R-:W-:Y:S08]  /*0000*/  LDC R1, c[0x0][0x37c] ;  /* 0x0000df00ff017b82 */ /* 0x000ff00000000800 */
[----:B------:R-:W0:Y:S01]  /*0010*/  LDC.64 R2, c[0x0][0x380] ;  /* 0x0000e000ff027b82 */ /* 0x000e220000000a00 */
[----:B------:R-:W0:Y:S02]  /*0020*/  LDCU.64 UR4, c[0x0][0x358] ;  /* 0x00006b00ff0477ac */ /* 0x000e240008000a00 */
[----:B0-----:R-:W2:Y:S05]  /*0030*/  LDG.E R0, desc[UR4][R2.64+0x30] ;  /* 0x0000300402007981 */ /* 0x001eaa000c1e1900 */
[----:B------:R-:W0:Y:S01]  /*0040*/  S2UR UR6, SR_CTAID.X ;  /* 0x00000000000679c3 */ /* 0x000e220000002500 */
[----:B------:R-:W0:Y:S07]  /*0050*/  S2R R5, SR_TID.X ;  /* 0x0000000000057919 */ /* 0x000e2e0000002100 */
[----:B------:R-:W0:Y:S02]  /*0060*/  LDC R4, c[0x0][0x360] ;  /* 0x0000d800ff047b82 */ /* 0x000e240000000800 */
[----:B0-----:R-:W-:-:S05]  /*0070*/  IMAD R5, R4, UR6, R5 ;  /* 0x0000000604057c24 */ /* 0x001fca000f8e0205 */
[----:B--2---:R-:W-:-:S13]  /*0080*/  ISETP.GE.AND P0, PT, R5, R0, PT ;  /* 0x000000000500720c */ /* 0x004fda0003f06270 */
[----:B------:R-:W-:Y:S05]  /*0090*/  @P0 EXIT ;  /* 0x000000000000094d */ /* 0x000fea0003800000 */
[----:B------:R-:W0:Y:S01]  /*00a0*/  LDCU UR6, c[0x0][0x370] ;  /* 0x00006e00ff0677ac */ /* 0x000e220008000800 */
[----:B------:R-:W1:Y:S01]  /*00b0*/  LDCU UR7, c[0x0][0x388] ;  /* 0x00007100ff0777ac */ /* 0x000e620008000800 */
[----:B0-----:R-:W-:-:S07]  /*00c0*/  IMAD R4, R4, UR6, RZ ;  /* 0x0000000604047c24 */ /* 0x001fce000f8e02ff */
.L_x_0:
[----:B--2---:R-:W2:Y:S04]  /*00d0*/  LDG.E.64 R6, desc[UR4][R2.64+0x18] ;  /* 0x0000180402067981 */ /* 0x004ea8000c1e1b00 */
[----:B------:R-:W3:Y:S01]  /*00e0*/  LDG.E.64 R8, desc[UR4][R2.64] ;  /* 0x0000000402087981 */ /* 0x000ee2000c1e1b00 */
[----:B--2---:R-:W-:-:S04]  /*00f0*/  IMAD.WIDE R6, R5, 0x4, R6 ;  /* 0x0000000405067825 */ /* 0x004fc800078e0206 */
[----:B---3--:R-:W-:Y:S02]  /*0100*/  IMAD.WIDE R8, R5, 0x4, R8 ;  /* 0x0000000405087825 */ /* 0x008fe400078e0208 */
[----:B------:R-:W1:Y:S04]  /*0110*/  LDG.E R6, desc[UR4][R6.64] ;  /* 0x0000000406067981 */ /* 0x000e68000c1e1900 */
[----:B------:R-:W1:Y:S02]  /*0120*/  LDG.E R11, desc[UR4][R8.64] ;  /* 0x00000004080b7981 */ /* 0x000e64000c1e1900 */
[----:B-1----:R-:W-:-:S05]  /*0130*/  FFMA R17, R6, UR7, R11 ;  /* 0x0000000706117c23 */ /* 0x002fca000800000b */
[----:B------:R0:W-:Y:S04]  /*0140*/  STG.E desc[UR4][R8.64], R17 ;  /* 0x0000001108007986 */ /* 0x0001e8000c101904 */
[----:B------:R-:W2:Y:S04]  /*0150*/  LDG.E.64 R10, desc[UR4][R2.64+0x20] ;  /* 0x00002004020a7981 */ /* 0x000ea8000c1e1b00 */
[----:B------:R-:W3:Y:S01]  /*0160*/  LDG.E.64 R12, desc[UR4][R2.64+0x8] ;  /* 0x00000804020c7981 */ /* 0x000ee2000c1e1b00 */
[----:B--2---:R-:W-:-:S04]  /*0170*/  IMAD.WIDE R10, R5, 0x4, R10 ;  /* 0x00000004050a7825 */ /* 0x004fc800078e020a */
[----:B---3--:R-:W-:Y:S02]  /*0180*/  IMAD.WIDE R12, R5, 0x4, R12 ;  /* 0x00000004050c7825 */ /* 0x008fe400078e020c */
[----:B------:R-:W2:Y:S04]  /*0190*/  LDG.E R10, desc[UR4][R10.64] ;  /* 0x000000040a0a7981 */ /* 0x000ea8000c1e1900 */
[----:B------:R-:W2:Y:S02]  /*01a0*/  LDG.E R15, desc[UR4][R12.64] ;  /* 0x000000040c0f7981 */ /* 0x000ea4000c1e1900 */
[----:B--2---:R-:W-:-:S05]  /*01b0*/  FFMA R19, R10, UR7, R15 ;  /* 0x000000070a137c23 */ /* 0x004fca000800000f */
[----:B------:R2:W-:Y:S04]  /*01c0*/  STG.E desc[UR4][R12.64], R19 ;  /* 0x000000130c007986 */ /* 0x0005e8000c101904 */
[----:B------:R-:W3:Y:S04]  /*01d0*/  LDG.E.64 R6, desc[UR4][R2.64+0x28] ;  /* 0x0000280402067981 */ /* 0x000ee8000c1e1b00 */
[----:B------:R-:W4:Y:S01]  /*01e0*/  LDG.E.64 R14, desc[UR4][R2.64+0x10] ;  /* 0x00001004020e7981 */ /* 0x000f22000c1e1b00 */
[----:B---3--:R-:W-:-:S04]  /*01f0*/  IMAD.WIDE R6, R5, 0x4, R6 ;  /* 0x0000000405067825 */ /* 0x008fc800078e0206 */
[----:B----4-:R-:W-:Y:S02]  /*0200*/  IMAD.WIDE R14, R5, 0x4, R14 ;  /* 0x00000004050e7825 */ /* 0x010fe400078e020e */
[----:B------:R-:W3:Y:S04]  /*0210*/  LDG.E R6, desc[UR4][R6.64] ;  /* 0x0000000406067981 */ /* 0x000ee8000c1e1900 */
[----:B0-----:R-:W3:Y:S01]  /*0220*/  LDG.E R9, desc[UR4][R14.64] ;  /* 0x000000040e097981 */ /* 0x001ee2000c1e1900 */
[----:B------:R-:W-:-:S04]  /*0230*/  IADD3 R5, PT, PT, R4, R5, RZ ;  /* 0x0000000504057210 */ /* 0x000fc80007ffe0ff */
[----:B------:R-:W-:Y:S01]  /*0240*/  ISETP.GE.AND P0, PT, R5, R0, PT ;  /* 0x000000000500720c */ /* 0x000fe20003f06270 */
[----:B---3--:R-:W-:-:S05]  /*0250*/  FFMA R9, R6, UR7, R9 ;  /* 0x0000000706097c23 */ /* 0x008fca0008000009 */
[----:B------:R2:W-:Y:S07]  /*0260*/  STG.E desc[UR4][R14.64], R9 ;  /* 0x000000090e007986 */ /* 0x0005ee000c101904 */
[----:B------:R-:W-:Y:S05]  /*0270*/  @!P0 BRA `(.L_x_0) ;  /* 0xfffffffc00948947 */ /* 0x000fea000383ffff */
[----:B------:R-:W-:Y:S05]  /*0280*/  EXIT ;  /* 0x000000000000794d */ /* 0x000fea0003800000 */
.L_x_1:
[----:B------:R-:W-:-:S00]  /*0290*/  BRA `(.L_x_1) ;  /* 0xfffffffc00fc7947 */ /* 0x000fc0000383ffff */
[----:B------:R-:W-:-:S00]  /*02a0*/  NOP ;  /* 0x0000000000007918 */ /* 0x000fc00000000000 */
        /* <DEDUP_REMOVED lines=13> */
.L_x_63:


//--------------------- .text._Z15cuMoveParticlesPK12ParticleTypef --------------------------
	.section	.text._Z15cuMoveParticlesPK12ParticleTypef,"ax",@progbits
	.align	128
        .global         _Z15cuMoveParticlesPK12ParticleTypef
        .type           _Z15cuMoveParticlesPK12ParticleTypef,@function
        .size           _Z15cuMoveParticlesPK12ParticleTypef,(.L_x_62 - _Z15cuMoveParticlesPK12ParticleTypef)
        .other          _Z15cuMoveParticlesPK12ParticleTypef,@"STO_CUDA_ENTRY STV_DEFAULT"
_Z15cuMoveParticlesPK12ParticleTypef:
.text._Z15cuMoveParticlesPK12ParticleTypef:
        /* <DEDUP_REMOVED lines=11> */
[----:B------:R-:W-:Y:S01]  /*00b0*/  ISETP.GE.AND P0, PT, R30, 0x1, PT ;  /* 0x000000011e00780c */ /* 0x000fe20003f06270 */
[----:B------:R-:W1:Y:S01]  /*00c0*/  LDCU UR7, c[0x0][0x388] ;  /* 0x00007100ff0777ac */ /* 0x000e620008000800 */
[----:B0-----:R-:W-:-:S11]  /*00d0*/  IMAD R28, R28, UR6, RZ ;  /* 0x000000061c1c7c24 */ /* 0x001fd6000f8e02ff */
[----:B------:R-:W-:Y:S05]  /*00e0*/  @!P0 BRA `(.L_x_2) ;  /* 0x0000001400988947 */ /* 0x000fea0003800000 */
[----:B------:R-:W-:-:S07]  /*00f0*/  LOP3.LUT R27, R30, 0x7ffffffe, RZ, 0xc0, !PT ;  /* 0x7ffffffe1e1b7812 */ /* 0x000fce00078ec0ff */
.L_x_47:
[----:B------:R-:W-:Y:S01]  /*0100*/  ISETP.NE.AND P0, PT, R30, 0x1, PT ;  /* 0x000000011e00780c */ /* 0x000fe20003f05270 */
[----:B------:R-:W-:Y:S01]  /*0110*/  IMAD.MOV.U32 R26, RZ, RZ, RZ ;  /* 0x000000ffff1a7224 */ /* 0x000fe200078e00ff */
[----:B0-----:R-:W-:Y:S01]  /*0120*/  CS2R R24, SRZ ;  /* 0x0000000000187805 */ /* 0x001fe2000001ff00 */
[----:B------:R-:W-:-:S10]  /*0130*/  IMAD.MOV.U32 R13, RZ, RZ, RZ ;  /* 0x000000ffff0d7224 */ /* 0x000fd400078e00ff */
[----:B------:R-:W-:Y:S05]  /*0140*/  @!P0 BRA `(.L_x_3) ;  /* 0x0000000c00888947 */ /* 0x000fea0003800000 */
[----:B------:R-:W-:Y:S01]  /*0150*/  IADD3 R23, PT, PT, -R29, RZ, RZ ;  /* 0x000000ff1d177210 */ /* 0x000fe20007ffe1ff */
[----:B------:R-:W-:Y:S01]  /*0160*/  IMAD.MOV.U32 R26, RZ, RZ, RZ ;  /* 0x000000ffff1a7224 */ /* 0x000fe200078e00ff */
[----:B------:R-:W-:Y:S01]  /*0170*/  CS2R R20, SRZ ;  /* 0x0000000000147805 */ /* 0x000fe2000001ff00 */
[----:B------:R-:W-:-:S07]  /*0180*/  IMAD.MOV.U32 R22, RZ, RZ, RZ ;  /* 0x000000ffff167224 */ /* 0x000fce00078e00ff */
.L_x_32:
[----:B------:R-:W-:Y:S01]  /*0190*/  ISETP.NE.AND P0, PT, R23, RZ, PT ;  /* 0x000000ff1700720c */ /* 0x000fe20003f05270 */
[----:B------:R-:W-:-:S12]  /*01a0*/  BSSY.RECONVERGENT B2, `(.L_x_4) ;  /* 0x0000069000027945 */ /* 0x000fd80003800200 */
[----:B------:R-:W-:Y:S05]  /*01b0*/  @!P0 BRA `(.L_x_5) ;  /* 0x00000004009c8947 */ /* 0x000fea0003800000 */
[----:B------:R-:W0:Y:S02]  /*01c0*/  LDC.64 R16, c[0x0][0x380] ;  /* 0x0000e000ff107b82 */ /* 0x000e240000000a00 */
[----:B0-----:R-:W2:Y:S04]  /*01d0*/  LDG.E.64 R10, desc[UR4][R16.64+0x8] ;  /* 0x00000804100a7981 */ /* 0x001ea8000c1e1b00 */
[----:B------:R-:W3:Y:S04]  /*01e0*/  LDG.E.64 R8, desc[UR4][R16.64] ;  /* 0x0000000410087981 */ /* 0x000ee8000c1e1b00 */
[----:B------:R-:W4:Y:S01]  /*01f0*/  LDG.E.64 R2, desc[UR4][R16.64+0x10] ;  /* 0x0000100410027981 */ /* 0x000f22000c1e1b00 */
[-C--:B--2---:R-:W-:Y:S01]  /*0200*/  IADD3 R6, P1, PT, R10, R21.reuse, RZ ;  /* 0x000000150a067210 */ /* 0x084fe20007f3e0ff */
[----:B------:R-:W-:Y:S01]  /*0210*/  IMAD.WIDE R12, R29, 0x4, R10 ;  /* 0x000000041d0c7825 */ /* 0x000fe200078e020a */
[----:B---3--:R-:W-:-:S02]  /*0220*/  IADD3 R4, P0, PT, R8, R21, RZ ;  /* 0x0000001508047210 */ /* 0x008fc40007f1e0ff */
[----:B------:R-:W-:Y:S01]  /*0230*/  IADD3.X R7, PT, PT, R11, R20, RZ, P1, !PT ;  /* 0x000000140b077210 */ /* 0x000fe20000ffe4ff */
[----:B------:R-:W-:Y:S02]  /*0240*/  IMAD.WIDE R14, R29, 0x4, R8 ;  /* 0x000000041d0e7825 */ /* 0x000fe400078e0208 */
[----:B------:R-:W2:Y:S02]  /*0250*/  LD.E R13, desc[UR4][R12.64] ;  /* 0x000000040c0d7980 */ /* 0x000ea4000c101900 */
[----:B------:R-:W-:Y:S01]  /*0260*/  IMAD.X R5, R9, 0x1, R20, P0 ;  /* 0x0000000109057824 */ /* 0x000fe200000e0614 */
[----:B----4-:R-:W-:Y:S01]  /*0270*/  IADD3 R8, P0, PT, R2, R21, RZ ;  /* 0x0000001502087210 */ /* 0x010fe20007f1e0ff */
[----:B------:R-:W2:Y:S01]  /*0280*/  LD.E R0, desc[UR4][R6.64] ;  /* 0x0000000406007980 */ /* 0x000ea2000c101900 */
[----:B------:R-:W-:-:S03]  /*0290*/  IMAD.WIDE R10, R29, 0x4, R2 ;  /* 0x000000041d0a7825 */ /* 0x000fc600078e0202 */
[----:B------:R-:W3:Y:S01]  /*02a0*/  LD.E R15, desc[UR4][R14.64] ;  /* 0x000000040e0f7980 */ /* 0x000ee2000c101900 */
[----:B------:R-:W-:-:S03]  /*02b0*/  IMAD.X R9, R3, 0x1, R20, P0 ;  /* 0x0000000103097824 */ /* 0x000fc600000e0614 */
[----:B------:R-:W3:Y:S04]  /*02c0*/  LD.E R2, desc[UR4][R4.64] ;  /* 0x0000000404027980 */ /* 0x000ee8000c101900 */
[----:B------:R-:W4:Y:S04]  /*02d0*/  LD.E R10, desc[UR4][R10.64] ;  /* 0x000000040a0a7980 */ /* 0x000f28000c101900 */
[----:B------:R-:W4:Y:S01]  /*02e0*/  LD.E R3, desc[UR4][R8.64] ;  /* 0x0000000408037980 */ /* 0x000f22000c101900 */
[----:B------:R-:W-:Y:S01]  /*02f0*/  BSSY.RECONVERGENT B0, `(.L_x_6) ;  /* 0x0000014000007945 */ /* 0x000fe20003800200 */
[----:B--2---:R-:W-:Y:S01]  /*0300*/  FADD R0, R0, -R13 ;  /* 0x8000000d00007221 */ /* 0x004fe20000000000 */
[----:B---3--:R-:W-:-:S03]  /*0310*/  FADD R2, R2, -R15 ;  /* 0x8000000f02027221 */ /* 0x008fc60000000000 */
[----:B------:R-:W-:-:S04]  /*0320*/  FMUL R15, R0, R0 ;  /* 0x00000000000f7220 */ /* 0x000fc80000400000 */
[----:B------:R-:W-:Y:S01]  /*0330*/  FFMA R12, R2, R2, R15 ;  /* 0x00000002020c7223 */ /* 0x000fe2000000000f */
[----:B----4-:R-:W-:-:S04]  /*0340*/  FADD R3, R3, -R10 ;  /* 0x8000000a03037221 */ /* 0x010fc80000000000 */
[----:B------:R-:W-:-:S04]  /*0350*/  FFMA R12, R3, R3, R12 ;  /* 0x00000003030c7223 */ /* 0x000fc8000000000c */
[----:B------:R-:W-:-:S05]  /*0360*/  FADD R33, R12, 9.999999682655225389e-21 ;  /* 0x1e3ce5080c217421 */ /* 0x000fca0000000000 */
[----:B------:R-:W-:Y:S01]  /*0370*/  FSETP.NEU.AND P0, PT, R33, RZ, PT ;  /* 0x000000ff2100720b */ /* 0x000fe20003f0d000 */
[----:B------:R0:W2:-:S12]  /*0380*/  F2F.F64.F32 R34, R33 ;  /* 0x0000002100227310 */ /* 0x0000980000201800 */
[----:B0-----:R-:W-:Y:S05]  /*0390*/  @!P0 BRA `(.L_x_7) ;  /* 0x0000000000208947 */ /* 0x001fea0003800000 */
[----:B--2---:R-:W-:Y:S01]  /*03a0*/  DADD R4, -RZ, |R34| ;  /* 0x00000000ff047229 */ /* 0x004fe20000000522 */
[----:B------:R-:W-:-:S09]  /*03b0*/  MOV R32, 0x3e0 ;  /* 0x000003e000207802 */ /* 0x000fd20000000f00 */
[----:B------:R-:W-:-:S07]  /*03c0*/  MOV R31, R5 ;  /* 0x00000005001f7202 */ /* 0x000fce0000000f00 */
[----:B-1----:R-:W-:Y:S05]  /*03d0*/  CALL.REL.NOINC `($_Z15cuMoveParticlesPK12ParticleTypef$__internal_accurate_pow) ;  /* 0x0000001800c07944 */ /* 0x002fea0003c00000 */
[----:B------:R-:W-:-:S04]  /*03e0*/  ISETP.GE.AND P0, PT, R35, RZ, PT ;  /* 0x000000ff2300720c */ /* 0x000fc80003f06270 */
[----:B------:R-:W-:Y:S02]  /*03f0*/  FSEL R4, R4, RZ, P0 ;  /* 0x000000ff04047208 */ /* 0x000fe40000000000 */
[----:B------:R-:W-:Y:S01]  /*0400*/  FSEL R5, R8, -QNAN , P0 ;  /* 0xfff8000008057808 */ /* 0x000fe20000000000 */
[----:B------:R-:W-:Y:S06]  /*0410*/  BRA `(.L_x_8) ;  /* 0x0000000000047947 */ /* 0x000fec0003800000 */
.L_x_7:
[----:B------:R-:W-:-:S07]  /*0420*/  CS2R R4, SRZ ;  /* 0x0000000000047805 */ /* 0x000fce000001ff00 */
.L_x_8:
[----:B-1----:R-:W-:Y:S05]  /*0430*/  BSYNC.RECONVERGENT B0 ;  /* 0x0000000000007941 */ /* 0x002fea0003800200 */
.L_x_6:
[----:B--2---:R-:W-:Y:S01]  /*0440*/  DADD R6, R34, 1.5 ;  /* 0x3ff8000022067429 */ /* 0x004fe20000000000 */
[----:B------:R-:W-:Y:S09]  /*0450*/  BSSY.RECONVERGENT B0, `(.L_x_9) ;  /* 0x000000c000007945 */ /* 0x000ff20003800200 */
[----:B------:R-:W-:-:S04]  /*0460*/  LOP3.LUT R6, R7, 0x7ff00000, RZ, 0xc0, !PT ;  /* 0x7ff0000007067812 */ /* 0x000fc800078ec0ff */
[----:B------:R-:W-:-:S13]  /*0470*/  ISETP.NE.AND P0, PT, R6, 0x7ff00000, PT ;  /* 0x7ff000000600780c */ /* 0x000fda0003f05270 */
[----:B------:R-:W-:Y:S05]  /*0480*/  @P0 BRA `(.L_x_10) ;  /* 0x0000000000200947 */ /* 0x000fea0003800000 */
[----:B------:R-:W-:-:S13]  /*0490*/  FSETP.NAN.AND P0, PT, R33, R33, PT ;  /* 0x000000212100720b */ /* 0x000fda0003f08000 */
[----:B------:R-:W-:Y:S05]  /*04a0*/  @P0 BRA `(.L_x_11) ;  /* 0x0000000000140947 */ /* 0x000fea0003800000 */
[----:B------:R-:W-:-:S13]  /*04b0*/  FSETP.NEU.AND P0, PT, R33, +INF , PT ;  /* 0x7f8000002100780b */ /* 0x000fda0003f0d000 */
[----:B------:R-:W-:Y:S05]  /*04c0*/  @P0 BRA `(.L_x_10) ;  /* 0x0000000000100947 */ /* 0x000fea0003800000 */
[----:B------:R-:W-:Y:S02]  /*04d0*/  IMAD.MOV.U32 R4, RZ, RZ, 0x0 ;  /* 0x00000000ff047424 */ /* 0x000fe400078e00ff */
[----:B------:R-:W-:Y:S01]  /*04e0*/  IMAD.MOV.U32 R5, RZ, RZ, 0x7ff00000 ;  /* 0x7ff00000ff057424 */ /* 0x000fe200078e00ff */
[----:B------:R-:W-:Y:S06]  /*04f0*/  BRA `(.L_x_10) ;  /* 0x0000000000047947 */ /* 0x000fec0003800000 */
.L_x_11:
[----:B------:R-:W-:-:S11]  /*0500*/  DADD R4, R34, 1.5 ;  /* 0x3ff8000022047429 */ /* 0x000fd60000000000 */
.L_x_10:
[----:B------:R-:W-:Y:S05]  /*0510*/  BSYNC.RECONVERGENT B0 ;  /* 0x0000000000007941 */ /* 0x000fea0003800200 */
.L_x_9:
[----:B------:R-:W0:Y:S01]  /*0520*/  F2F.F32.F64 R4, R4 ;  /* 0x0000000400047310 */ /* 0x000e220000301000 */
[----:B------:R-:W-:Y:S01]  /*0530*/  FSETP.NEU.AND P0, PT, R33, 1, PT ;  /* 0x3f8000002100780b */ /* 0x000fe20003f0d000 */
[----:B------:R-:W-:Y:S03]  /*0540*/  BSSY.RECONVERGENT B3, `(.L_x_12) ;  /* 0x000000e000037945 */ /* 0x000fe60003800200 */
[----:B0-----:R-:W-:-:S04]  /*0550*/  FSEL R7, R4, 1, P0 ;  /* 0x3f80000004077808 */ /* 0x001fc80000000000 */
[----:B------:R-:W0:Y:S08]  /*0560*/  MUFU.RCP R6, R7 ;  /* 0x0000000700067308 */ /* 0x000e300000001000 */
[----:B------:R-:W1:Y:S01]  /*0570*/  FCHK P0, R2, R7 ;  /* 0x0000000702007302 */ /* 0x000e620000000000 */
[----:B0-----:R-:W-:-:S04]  /*0580*/  FFMA R9, -R7, R6, 1 ;  /* 0x3f80000007097423 */ /* 0x001fc80000000106 */
[----:B------:R-:W-:-:S04]  /*0590*/  FFMA R9, R6, R9, R6 ;  /* 0x0000000906097223 */ /* 0x000fc80000000006 */
[----:B------:R-:W-:-:S04]  /*05a0*/  FFMA R6, R2, R9, RZ ;  /* 0x0000000902067223 */ /* 0x000fc800000000ff */
[----:B------:R-:W-:-:S04]  /*05b0*/  FFMA R8, -R7, R6, R2 ;  /* 0x0000000607087223 */ /* 0x000fc80000000102 */
[----:B------:R-:W-:Y:S01]  /*05c0*/  FFMA R9, R9, R8, R6 ;  /* 0x0000000809097223 */ /* 0x000fe20000000006 */
[----:B-1----:R-:W-:Y:S06]  /*05d0*/  @!P0 BRA `(.L_x_13) ;  /* 0x0000000000108947 */ /* 0x002fec0003800000 */
[----:B------:R-:W-:Y:S02]  /*05e0*/  MOV R5, R7 ;  /* 0x0000000700057202 */ /* 0x000fe40000000f00 */
[----:B------:R-:W-:-:S07]  /*05f0*/  MOV R4, 0x610 ;  /* 0x0000061000047802 */ /* 0x000fce0000000f00 */
[----:B------:R-:W-:Y:S05]  /*0600*/  CALL.REL.NOINC `($__internal_0_$__cuda_sm3x_div_rn_noftz_f32_slowpath) ;  /* 0x00000010009c7944 */ /* 0x000fea0003c00000 */
[----:B------:R-:W-:-:S07]  /*0610*/  IMAD.MOV.U32 R9, RZ, RZ, R2 ;  /* 0x000000ffff097224 */ /* 0x000fce00078e0002 */
.L_x_13:
[----:B------:R-:W-:Y:S05]  /*0620*/  BSYNC.RECONVERGENT B3 ;  /* 0x0000000000037941 */ /* 0x000fea0003800200 */
.L_x_12:
[----:B------:R-:W0:Y:S01]  /*0630*/  MUFU.RCP R2, R7 ;  /* 0x0000000700027308 */ /* 0x000e220000001000 */
[----:B------:R-:W-:Y:S01]  /*0640*/  BSSY.RECONVERGENT B3, `(.L_x_14) ;  /* 0x000000d000037945 */ /* 0x000fe20003800200 */
[----:B------:R-:W-:-:S06]  /*0650*/  FADD R24, R24, R9 ;  /* 0x0000000918187221 */ /* 0x000fcc0000000000 */
[----:B------:R-:W1:Y:S01]  /*0660*/  FCHK P0, R0, R7 ;  /* 0x0000000700007302 */ /* 0x000e620000000000 */
[----:B0-----:R-:W-:-:S04]  /*0670*/  FFMA R5, -R7, R2, 1 ;  /* 0x3f80000007057423 */ /* 0x001fc80000000102 */
[----:B------:R-:W-:-:S04]  /*0680*/  FFMA R11, R2, R5, R2 ;  /* 0x00000005020b7223 */ /* 0x000fc80000000002 */
[----:B------:R-:W-:-:S04]  /*0690*/  FFMA R2, R0, R11, RZ ;  /* 0x0000000b00027223 */ /* 0x000fc800000000ff */
[----:B------:R-:W-:-:S04]  /*06a0*/  FFMA R5, -R7, R2, R0 ;  /* 0x0000000207057223 */ /* 0x000fc80000000100 */
[----:B------:R-:W-:Y:S01]  /*06b0*/  FFMA R2, R11, R5, R2 ;  /* 0x000000050b027223 */ /* 0x000fe20000000002 */
[----:B-1----:R-:W-:Y:S06]  /*06c0*/  @!P0 BRA `(.L_x_15) ;  /* 0x0000000000108947 */ /* 0x002fec0003800000 */
[----:B------:R-:W-:Y:S01]  /*06d0*/  IMAD.MOV.U32 R2, RZ, RZ, R0 ;  /* 0x000000ffff027224 */ /* 0x000fe200078e0000 */
[----:B------:R-:W-:Y:S02]  /*06e0*/  MOV R5, R7 ;  /* 0x0000000700057202 */ /* 0x000fe40000000f00 */
[----:B------:R-:W-:-:S07]  /*06f0*/  MOV R4, 0x710 ;  /* 0x0000071000047802 */ /* 0x000fce0000000f00 */
[----:B------:R-:W-:Y:S05]  /*0700*/  CALL.REL.NOINC `($__internal_0_$__cuda_sm3x_div_rn_noftz_f32_slowpath) ;  /* 0x00000010005c7944 */ /* 0x000fea0003c00000 */
.L_x_15:
[----:B------:R-:W-:Y:S05]  /*0710*/  BSYNC.RECONVERGENT B3 ;  /* 0x0000000000037941 */ /* 0x000fea0003800200 */
.L_x_14:
        /* <DEDUP_REMOVED lines=11> */
[----:B------:R-:W-:Y:S01]  /*07d0*/  MOV R4, 0x800 ;  /* 0x0000080000047802 */ /* 0x000fe20000000f00 */
[----:B------:R-:W-:-:S07]  /*07e0*/  IMAD.MOV.U32 R5, RZ, RZ, R7 ;  /* 0x000000ffff057224 */ /* 0x000fce00078e0007 */
[----:B------:R-:W-:Y:S05]  /*07f0*/  CALL.REL.NOINC `($__internal_0_$__cuda_sm3x_div_rn_noftz_f32_slowpath) ;  /* 0x0000001000207944 */ /* 0x000fea0003c00000 */
[----:B------:R-:W-:-:S07]  /*0800*/  MOV R5, R2 ;  /* 0x0000000200057202 */ /* 0x000fce0000000f00 */
.L_x_17:
[----:B------:R-:W-:Y:S05]  /*0810*/  BSYNC.RECONVERGENT B3 ;  /* 0x0000000000037941 */ /* 0x000fea0003800200 */
.L_x_16:
[----:B------:R-:W-:-:S07]  /*0820*/  FADD R26, R26, R5 ;  /* 0x000000051a1a7221 */ /* 0x000fce0000000000 */
.L_x_5:
[----:B-1----:R-:W-:Y:S05]  /*0830*/  BSYNC.RECONVERGENT B2 ;  /* 0x0000000000027941 */ /* 0x002fea0003800200 */
.L_x_4:
[----:B------:R-:W-:Y:S01]  /*0840*/  VIADD R0, R22, 0x1 ;  /* 0x0000000116007836 */ /* 0x000fe20000000000 */
[----:B------:R-:W-:Y:S04]  /*0850*/  BSSY.RECONVERGENT B2, `(.L_x_18) ;  /* 0x000006a000027945 */ /* 0x000fe80003800200 */
[----:B------:R-:W-:-:S13]  /*0860*/  ISETP.NE.AND P0, PT, R29, R0, PT ;  /* 0x000000001d00720c */ /* 0x000fda0003f05270 */
[----:B------:R-:W-:Y:S05]  /*0870*/  @!P0 BRA `(.L_x_19) ;  /* 0x00000004009c8947 */ /* 0x000fea0003800000 */
[----:B------:R-:W0:Y:S02]  /*0880*/  LDC.64 R16, c[0x0][0x380] ;  /* 0x0000e000ff107b82 */ /* 0x000e240000000a00 */
[----:B0-----:R-:W2:Y:S04]  /*0890*/  LDG.E.64 R10, desc[UR4][R16.64+0x8] ;  /* 0x00000804100a7981 */ /* 0x001ea8000c1e1b00 */
[----:B------:R-:W3:Y:S04]  /*08a0*/  LDG.E.64 R8, desc[UR4][R16.64] ;  /* 0x0000000410087981 */ /* 0x000ee8000c1e1b00 */
[----:B------:R-:W4:Y:S01]  /*08b0*/  LDG.E.64 R2, desc[UR4][R16.64+0x10] ;  /* 0x0000100410027981 */ /* 0x000f22000c1e1b00 */
[-C--:B--2---:R-:W-:Y:S01]  /*08c0*/  IADD3 R6, P1, PT, R10, R21.reuse, RZ ;  /* 0x000000150a067210 */ /* 0x084fe20007f3e0ff */
[----:B------:R-:W-:Y:S01]  /*08d0*/  IMAD.WIDE R12, R29, 0x4, R10 ;  /* 0x000000041d0c7825 */ /* 0x000fe200078e020a */
[----:B---3--:R-:W-:-:S03]  /*08e0*/  IADD3 R4, P0, PT, R8, R21, RZ ;  /* 0x0000001508047210 */ /* 0x008fc60007f1e0ff */
[----:B------:R-:W-:Y:S02]  /*08f0*/  IMAD.X R7, R11, 0x1, R20, P1 ;  /* 0x000000010b077824 */ /* 0x000fe400008e0614 */
[----:B------:R-:W-:Y:S01]  /*0900*/  IMAD.WIDE R14, R29, 0x4, R8 ;  /* 0x000000041d0e7825 */ /* 0x000fe200078e0208 */
[----:B------:R-:W-:Y:S01]  /*0910*/  IADD3.X R5, PT, PT, R9, R20, RZ, P0, !PT ;  /* 0x0000001409057210 */ /* 0x000fe200007fe4ff */
[----:B------:R-:W2:Y:S01]  /*0920*/  LD.E R13, desc[UR4][R12.64] ;  /* 0x000000040c0d7980 */ /* 0x000ea2000c101900 */
[----:B----4-:R-:W-:Y:S01]  /*0930*/  IADD3 R8, P0, PT, R2, R21, RZ ;  /* 0x0000001502087210 */ /* 0x010fe20007f1e0ff */
[----:B------:R-:W-:Y:S02]  /*0940*/  IMAD.WIDE R10, R29, 0x4, R2 ;  /* 0x000000041d0a7825 */ /* 0x000fe400078e0202 */
[----:B------:R-:W2:Y:S02]  /*0950*/  LD.E R0, desc[UR4][R6.64+0x4] ;  /* 0x0000040406007980 */ /* 0x000ea4000c101900 */
[----:B------:R-:W-:-:S02]  /*0960*/  IMAD.X R9, R3, 0x1, R20, P0 ;  /* 0x0000000103097824 */ /* 0x000fc400000e0614 */
[----:B------:R-:W3:Y:S04]  /*0970*/  LD.E R15, desc[UR4][R14.64] ;  /* 0x000000040e0f7980 */ /* 0x000ee8000c101900 */
        /* <DEDUP_REMOVED lines=12> */
[----:B------:R0:W1:-:S12]  /*0a40*/  F2F.F64.F32 R34, R33 ;  /* 0x0000002100227310 */ /* 0x0000580000201800 */
[----:B0-----:R-:W-:Y:S05]  /*0a50*/  @!P0 BRA `(.L_x_21) ;  /* 0x0000000000208947 */ /* 0x001fea0003800000 */
[----:B-1----:R-:W-:Y:S01]  /*0a60*/  DADD R4, -RZ, |R34| ;  /* 0x00000000ff047229 */ /* 0x002fe20000000522 */
[----:B------:R-:W-:-:S09]  /*0a70*/  MOV R32, 0xaa0 ;  /* 0x00000aa000207802 */ /* 0x000fd20000000f00 */
[----:B------:R-:W-:-:S07]  /*0a80*/  IMAD.MOV.U32 R31, RZ, RZ, R5 ;  /* 0x000000ffff1f7224 */ /* 0x000fce00078e0005 */
[----:B------:R-:W-:Y:S05]  /*0a90*/  CALL.REL.NOINC `($_Z15cuMoveParticlesPK12ParticleTypef$__internal_accurate_pow) ;  /* 0x0000001400107944 */ /* 0x000fea0003c00000 */
[----:B------:R-:W-:-:S04]  /*0aa0*/  ISETP.GE.AND P0, PT, R35, RZ, PT ;  /* 0x000000ff2300720c */ /* 0x000fc80003f06270 */
[----:B------:R-:W-:Y:S02]  /*0ab0*/  FSEL R4, R4, RZ, P0 ;  /* 0x000000ff04047208 */ /* 0x000fe40000000000 */
[----:B------:R-:W-:Y:S01]  /*0ac0*/  FSEL R5, R8, -QNAN , P0 ;  /* 0xfff8000008057808 */ /* 0x000fe20000000000 */
[----:B------:R-:W-:Y:S06]  /*0ad0*/  BRA `(.L_x_22) ;  /* 0x0000000000047947 */ /* 0x000fec0003800000 */
.L_x_21:
[----:B------:R-:W-:-:S07]  /*0ae0*/  CS2R R4, SRZ ;  /* 0x0000000000047805 */ /* 0x000fce000001ff00 */
.L_x_22:
[----:B------:R-:W-:Y:S05]  /*0af0*/  BSYNC.RECONVERGENT B0 ;  /* 0x0000000000007941 */ /* 0x000fea0003800200 */
.L_x_20:
[----:B-1----:R-:W-:Y:S01]  /*0b00*/  DADD R6, R34, 1.5 ;  /* 0x3ff8000022067429 */ /* 0x002fe20000000000 */
        /* <DEDUP_REMOVED lines=8> */
[----:B------:R-:W-:Y:S01]  /*0b90*/  MOV R4, 0x0 ;  /* 0x0000000000047802 */ /* 0x000fe20000000f00 */
[----:B------:R-:W-:Y:S01]  /*0ba0*/  IMAD.MOV.U32 R5, RZ, RZ, 0x7ff00000 ;  /* 0x7ff00000ff057424 */ /* 0x000fe200078e00ff */
[----:B------:R-:W-:Y:S06]  /*0bb0*/  BRA `(.L_x_24) ;  /* 0x0000000000047947 */ /* 0x000fec0003800000 */
.L_x_25:
[----:B------:R-:W-:-:S11]  /*0bc0*/  DADD R4, R34, 1.5 ;  /* 0x3ff8000022047429 */ /* 0x000fd60000000000 */
.L_x_24:
[----:B------:R-:W-:Y:S05]  /*0bd0*/  BSYNC.RECONVERGENT B0 ;  /* 0x0000000000007941 */ /* 0x000fea0003800200 */
.L_x_23:
        /* <DEDUP_REMOVED lines=13> */
[----:B------:R-:W-:-:S07]  /*0cb0*/  MOV R4, 0xcd0 ;  /* 0x00000cd000047802 */ /* 0x000fce0000000f00 */
[----:B------:R-:W-:Y:S05]  /*0cc0*/  CALL.REL.NOINC `($__internal_0_$__cuda_sm3x_div_rn_noftz_f32_slowpath) ;  /* 0x0000000800ec7944 */ /* 0x000fea0003c00000 */
[----:B------:R-:W-:-:S07]  /*0cd0*/  MOV R9, R2 ;  /* 0x0000000200097202 */ /* 0x000fce0000000f00 */
.L_x_27:
[----:B------:R-:W-:Y:S05]  /*0ce0*/  BSYNC.RECONVERGENT B3 ;  /* 0x0000000000037941 */ /* 0x000fea0003800200 */
.L_x_26:
        /* <DEDUP_REMOVED lines=14> */
.L_x_29:
[----:B------:R-:W-:Y:S05]  /*0dd0*/  BSYNC.RECONVERGENT B3 ;  /* 0x0000000000037941 */ /* 0x000fea0003800200 */
.L_x_28:
        /* <DEDUP_REMOVED lines=10> */
[----:B------:R-:W-:Y:S01]  /*0e80*/  MOV R2, R3 ;  /* 0x0000000300027202 */ /* 0x000fe20000000f00 */
[----:B------:R-:W-:Y:S01]  /*0e90*/  IMAD.MOV.U32 R5, RZ, RZ, R7 ;  /* 0x000000ffff057224 */ /* 0x000fe200078e0007 */
[----:B------:R-:W-:-:S07]  /*0ea0*/  MOV R4, 0xec0 ;  /* 0x00000ec000047802 */ /* 0x000fce0000000f00 */
[----:B------:R-:W-:Y:S05]  /*0eb0*/  CALL.REL.NOINC `($__internal_0_$__cuda_sm3x_div_rn_noftz_f32_slowpath) ;  /* 0x0000000800707944 */ /* 0x000fea0003c00000 */
[----:B------:R-:W-:-:S07]  /*0ec0*/  MOV R5, R2 ;  /* 0x0000000200057202 */ /* 0x000fce0000000f00 */
.L_x_31:
[----:B------:R-:W-:Y:S05]  /*0ed0*/  BSYNC.RECONVERGENT B3 ;  /* 0x0000000000037941 */ /* 0x000fea0003800200 */
.L_x_30:
[----:B------:R-:W-:-:S07]  /*0ee0*/  FADD R26, R26, R5 ;  /* 0x000000051a1a7221 */ /* 0x000fce0000000000 */
.L_x_19:
[----:B------:R-:W-:Y:S05]  /*0ef0*/  BSYNC.RECONVERGENT B2 ;  /* 0x0000000000027941 */ /* 0x000fea0003800200 */
.L_x_18:
[----:B------:R-:W-:Y:S01]  /*0f00*/  VIADD R22, R22, 0x2 ;  /* 0x0000000216167836 */ /* 0x000fe20000000000 */
[----:B------:R-:W-:Y:S02]  /*0f10*/  IADD3 R21, P1, PT, R21, 0x8, RZ ;  /* 0x0000000815157810 */ /* 0x000fe40007f3e0ff */
[----:B------:R-:W-:Y:S02]  /*0f20*/  IADD3 R23, PT, PT, R23, 0x2, RZ ;  /* 0x0000000217177810 */ /* 0x000fe40007ffe0ff */
[----:B------:R-:W-:Y:S01]  /*0f30*/  ISETP.NE.AND P0, PT, R22, R27, PT ;  /* 0x0000001b1600720c */ /* 0x000fe20003f05270 */
[----:B------:R-:W-:-:S12]  /*0f40*/  IMAD.X R20, RZ, RZ, R20, P1 ;  /* 0x000000ffff147224 */ /* 0x000fd800008e0614 */
[----:B------:R-:W-:Y:S05]  /*0f50*/  @P0 BRA `(.L_x_32) ;  /* 0xfffffff0008c0947 */ /* 0x000fea000383ffff */
[----:B------:R-:W-:-:S07]  /*0f60*/  MOV R13, R27 ;  /* 0x0000001b000d7202 */ /* 0x000fce0000000f00 */
.L_x_3:
[----:B------:R-:W-:Y:S01]  /*0f70*/  LOP3.LUT P0, RZ, R30, 0x1, RZ, 0xc0, !PT ;  /* 0x000000011eff7812 */ /* 0x000fe2000780c0ff */
[----:B------:R-:W-:Y:S03]  /*0f80*/  BSSY.RECONVERGENT B2, `(.L_x_33) ;  /* 0x0000067000027945 */ /* 0x000fe60003800200 */
[----:B------:R-:W-:-:S13]  /*0f90*/  ISETP.EQ.OR P0, PT, R29, R13, !P0 ;  /* 0x0000000d1d00720c */ /* 0x000fda0004702670 */
[----:B------:R-:W-:Y:S05]  /*0fa0*/  @P0 BRA `(.L_x_34) ;  /* 0x0000000400900947 */ /* 0x000fea0003800000 */
[----:B------:R-:W0:Y:S02]  /*0fb0*/  LDC.64 R16, c[0x0][0x380] ;  /* 0x0000e000ff107b82 */ /* 0x000e240000000a00 */
[----:B0-----:R-:W2:Y:S04]  /*0fc0*/  LDG.E.64 R8, desc[UR4][R16.64+0x8] ;  /* 0x0000080410087981 */ /* 0x001ea8000c1e1b00 */
[----:B------:R-:W3:Y:S04]  /*0fd0*/  LDG.E.64 R4, desc[UR4][R16.64] ;  /* 0x0000000410047981 */ /* 0x000ee8000c1e1b00 */
[----:B------:R-:W4:Y:S01]  /*0fe0*/  LDG.E.64 R2, desc[UR4][R16.64+0x10] ;  /* 0x0000100410027981 */ /* 0x000f22000c1e1b00 */
[----:B--2---:R-:W-:-:S04]  /*0ff0*/  IMAD.WIDE.U32 R10, R13, 0x4, R8 ;  /* 0x000000040d0a7825 */ /* 0x004fc800078e0008 */
[----:B------:R-:W-:Y:S01]  /*1000*/  IMAD.WIDE R8, R29, 0x4, R8 ;  /* 0x000000041d087825 */ /* 0x000fe200078e0208 */
[----:B------:R-:W2:Y:S03]  /*1010*/  LD.E R0, desc[UR4][R10.64] ;  /* 0x000000040a007980 */ /* 0x000ea6000c101900 */
[--C-:B---3--:R-:W-:Y:S02]  /*1020*/  IMAD.WIDE.U32 R6, R13, 0x4, R4.reuse ;  /* 0x000000040d067825 */ /* 0x108fe400078e0004 */
[----:B------:R-:W2:Y:S02]  /*1030*/  LD.E R9, desc[UR4][R8.64] ;  /* 0x0000000408097980 */ /* 0x000ea4000c101900 */
[C---:B------:R-:W-:Y:S02]  /*1040*/  IMAD.WIDE R4, R29.reuse, 0x4, R4 ;  /* 0x000000041d047825 */ /* 0x040fe400078e0204 */
[----:B------:R0:W3:Y:S02]  /*1050*/  LD.E R6, desc[UR4][R6.64] ;  /* 0x0000000406067980 */ /* 0x0000e4000c101900 */
[----:B----4-:R-:W-:-:S02]  /*1060*/  IMAD.WIDE R14, R29, 0x4, R2 ;  /* 0x000000041d0e7825 */ /* 0x010fc400078e0202 */
[----:B------:R-:W3:Y:S02]  /*1070*/  LD.E R5, desc[UR4][R4.64] ;  /* 0x0000000404057980 */ /* 0x000ee4000c101900 */
[----:B------:R-:W-:Y:S02]  /*1080*/  IMAD.WIDE.U32 R12, R13, 0x4, R2 ;  /* 0x000000040d0c7825 */ /* 0x000fe400078e0002 */
[----:B------:R-:W4:Y:S04]  /*1090*/  LD.E R14, desc[UR4][R14.64] ;  /* 0x000000040e0e7980 */ /* 0x000f28000c101900 */
[----:B------:R-:W4:Y:S01]  /*10a0*/  LD.E R3, desc[UR4][R12.64] ;  /* 0x000000040c037980 */ /* 0x000f22000c101900 */
[----:B------:R-:W-:Y:S01]  /*10b0*/  BSSY.RECONVERGENT B0, `(.L_x_35) ;  /* 0x0000014000007945 */ /* 0x000fe20003800200 */
[----:B--2---:R-:W-:-:S04]  /*10c0*/  FADD R0, R0, -R9 ;  /* 0x8000000900007221 */ /* 0x004fc80000000000 */
[----:B0-----:R-:W-:Y:S01]  /*10d0*/  FMUL R7, R0, R0 ;  /* 0x0000000000077220 */ /* 0x001fe20000400000 */
[----:B---3--:R-:W-:-:S04]  /*10e0*/  FADD R2, R6, -R5 ;  /* 0x8000000506027221 */ /* 0x008fc80000000000 */
        /* <DEDUP_REMOVED lines=9> */
[----:B------:R-:W-:-:S07]  /*1180*/  IMAD.MOV.U32 R31, RZ, RZ, R5 ;  /* 0x000000ffff1f7224 */ /* 0x000fce00078e0005 */
[----:B-1----:R-:W-:Y:S05]  /*1190*/  CALL.REL.NOINC `($_Z15cuMoveParticlesPK12ParticleTypef$__internal_accurate_pow) ;  /* 0x0000000c00507944 */ /* 0x002fea0003c00000 */
[----:B------:R-:W-:-:S04]  /*11a0*/  ISETP.GE.AND P0, PT, R23, RZ, PT ;  /* 0x000000ff1700720c */ /* 0x000fc80003f06270 */
[----:B------:R-:W-:Y:S02]  /*11b0*/  FSEL R4, R4, RZ, P0 ;  /* 0x000000ff04047208 */ /* 0x000fe40000000000 */
[----:B------:R-:W-:Y:S01]  /*11c0*/  FSEL R5, R8, -QNAN , P0 ;  /* 0xfff8000008057808 */ /* 0x000fe20000000000 */
[----:B------:R-:W-:Y:S06]  /*11d0*/  BRA `(.L_x_37) ;  /* 0x0000000000047947 */ /* 0x000fec0003800000 */
.L_x_36:
[----:B------:R-:W-:-:S07]  /*11e0*/  CS2R R4, SRZ ;  /* 0x0000000000047805 */ /* 0x000fce000001ff00 */
.L_x_37:
[----:B-1----:R-:W-:Y:S05]  /*11f0*/  BSYNC.RECONVERGENT B0 ;  /* 0x0000000000007941 */ /* 0x002fea0003800200 */
.L_x_35:
        /* <DEDUP_REMOVED lines=12> */
.L_x_40:
[----:B------:R-:W-:-:S11]  /*12c0*/  DADD R4, R22, 1.5 ;  /* 0x3ff8000016047429 */ /* 0x000fd60000000000 */
.L_x_39:
[----:B------:R-:W-:Y:S05]  /*12d0*/  BSYNC.RECONVERGENT B0 ;  /* 0x0000000000007941 */ /* 0x000fea0003800200 */
.L_x_38:
        /* <DEDUP_REMOVED lines=16> */
.L_x_42:
[----:B------:R-:W-:Y:S05]  /*13e0*/  BSYNC.RECONVERGENT B3 ;  /* 0x0000000000037941 */ /* 0x000fea0003800200 */
.L_x_41:
        /* <DEDUP_REMOVED lines=14> */
.L_x_44:
[----:B------:R-:W-:Y:S05]  /*14d0*/  BSYNC.RECONVERGENT B3 ;  /* 0x0000000000037941 */ /* 0x000fea0003800200 */
.L_x_43:
        /* <DEDUP_REMOVED lines=15> */
.L_x_46:
[----:B------:R-:W-:Y:S05]  /*15d0*/  BSYNC.RECONVERGENT B3 ;  /* 0x0000000000037941 */ /* 0x000fea0003800200 */
.L_x_45:
[----:B------:R-:W-:-:S07]  /*15e0*/  FADD R26, R5, R26 ;  /* 0x0000001a051a7221 */ /* 0x000fce0000000000 */
.L_x_34:
[----:B-1----:R-:W-:Y:S05]  /*15f0*/  BSYNC.RECONVERGENT B2 ;  /* 0x0000000000027941 */ /* 0x002fea0003800200 */
.L_x_33:
[----:B------:R-:W0:Y:S01]  /*1600*/  LDC.64 R8, c[0x0][0x380] ;  /* 0x0000e000ff087b82 */ /* 0x000e220000000a00 */
[----:B------:R-:W1:Y:S01]  /*1610*/  LDCU UR6, c[0x0][0x388] ;  /* 0x00007100ff0677ac */ /* 0x000e620008000800 */
[----:B0-----:R-:W2:Y:S02]  /*1620*/  LDG.E.64 R2, desc[UR4][R8.64+0x18] ;  /* 0x0000180408027981 */ /* 0x001ea4000c1e1b00 */
[----:B--2---:R-:W-:-:S05]  /*1630*/  IMAD.WIDE R2, R29, 0x4, R2 ;  /* 0x000000041d027825 */ /* 0x004fca00078e0202 */
[----:B------:R-:W1:Y:S02]  /*1640*/  LD.E R5, desc[UR4][R2.64] ;  /* 0x0000000402057980 */ /* 0x000e64000c101900 */
[----:B-1----:R-:W-:-:S05]  /*1650*/  FFMA R11, R24, UR6, R5 ;  /* 0x00000006180b7c23 */ /* 0x002fca0008000005 */
[----:B------:R0:W-:Y:S04]  /*1660*/  ST.E desc[UR4][R2.64], R11 ;  /* 0x0000000b02007985 */ /* 0x0001e8000c101904 */
[----:B------:R-:W2:Y:S02]  /*1670*/  LDG.E.64 R4, desc[UR4][R8.64+0x20] ;  /* 0x0000200408047981 */ /* 0x000ea4000c1e1b00 */
[----:B--2---:R-:W-:-:S05]  /*1680*/  IMAD.WIDE R4, R29, 0x4, R4 ;  /* 0x000000041d047825 */ /* 0x004fca00078e0204 */
[----:B------:R-:W2:Y:S02]  /*1690*/  LD.E R0, desc[UR4][R4.64] ;  /* 0x0000000404007980 */ /* 0x000ea4000c101900 */
[----:B--2---:R-:W-:-:S05]  /*16a0*/  FFMA R25, R25, UR6, R0 ;  /* 0x0000000619197c23 */ /* 0x004fca0008000000 */
[----:B------:R0:W-:Y:S04]  /*16b0*/  ST.E desc[UR4][R4.64], R25 ;  /* 0x0000001904007985 */ /* 0x0001e8000c101904 */
[----:B------:R-:W2:Y:S02]  /*16c0*/  LDG.E.64 R6, desc[UR4][R8.64+0x28] ;  /* 0x0000280408067981 */ /* 0x000ea4000c1e1b00 */
[----:B--2---:R-:W-:-:S05]  /*16d0*/  IMAD.WIDE R6, R29, 0x4, R6 ;  /* 0x000000041d067825 */ /* 0x004fca00078e0206 */
[----:B------:R-:W2:Y:S01]  /*16e0*/  LD.E R13, desc[UR4][R6.64] ;  /* 0x00000004060d7980 */ /* 0x000ea2000c101900 */
[----:B------:R-:W-:-:S05]  /*16f0*/  IMAD.IADD R29, R28, 0x1, R29 ;  /* 0x000000011c1d7824 */ /* 0x000fca00078e021d */
[----:B------:R-:W-:Y:S01]  /*1700*/  ISETP.GE.AND P0, PT, R29, R30, PT ;  /* 0x0000001e1d00720c */ /* 0x000fe20003f06270 */
[----:B--2---:R-:W-:-:S05]  /*1710*/  FFMA R13, R26, UR6, R13 ;  /* 0x000000061a0d7c23 */ /* 0x004fca000800000d */
[----:B------:R0:W-:Y:S07]  /*1720*/  ST.E desc[UR4][R6.64], R13 ;  /* 0x0000000d06007985 */ /* 0x0001ee000c101904 */
[----:B------:R-:W-:Y:S05]  /*1730*/  @!P0 BRA `(.L_x_47) ;  /* 0xffffffe800708947 */ /* 0x000fea000383ffff */
[----:B------:R-:W-:Y:S05]  /*1740*/  EXIT ;  /* 0x000000000000794d */ /* 0x000fea0003800000 */
.L_x_2:
[----:B0-----:R-:W2:Y:S02]  /*1750*/  LDG.E.64 R4, desc[UR4][R2.64+0x18] ;  /* 0x0000180402047981 */ /* 0x001ea4000c1e1b00 */
[----:B--2---:R-:W-:-:S05]  /*1760*/  IMAD.WIDE R4, R29, 0x4, R4 ;  /* 0x000000041d047825 */ /* 0x004fca00078e0204 */
[----:B------:R-:W1:Y:S02]  /*1770*/  LD.E R0, desc[UR4][R4.64] ;  /* 0x0000000404007980 */ /* 0x000e64000c101900 */
[----:B-1----:R-:W-:-:S05]  /*1780*/  FFMA R11, RZ, UR7, R0 ;  /* 0x00000007ff0b7c23 */ /* 0x002fca0008000000 */
[----:B------:R0:W-:Y:S04]  /*1790*/  ST.E desc[UR4][R4.64], R11 ;  /* 0x0000000b04007985 */ /* 0x0001e8000c101904 */
[----:B------:R-:W2:Y:S02]  /*17a0*/  LDG.E.64 R6, desc[UR4][R2.64+0x20] ;  /* 0x0000200402067981 */ /* 0x000ea4000c1e1b00 */
[----:B--2---:R-:W-:-:S05]  /*17b0*/  IMAD.WIDE R6, R29, 0x4, R6 ;  /* 0x000000041d067825 */ /* 0x004fca00078e0206 */
[----:B------:R-:W2:Y:S02]  /*17c0*/  LD.E R0, desc[UR4][R6.64] ;  /* 0x0000000406007980 */ /* 0x000ea4000c101900 */
[----:B--2---:R-:W-:-:S05]  /*17d0*/  FFMA R13, RZ, UR7, R0 ;  /* 0x00000007ff0d7c23 */ /* 0x004fca0008000000 */
[----:B------:R0:W-:Y:S04]  /*17e0*/  ST.E desc[UR4][R6.64], R13 ;  /* 0x0000000d06007985 */ /* 0x0001e8000c101904 */
[----:B------:R-:W2:Y:S02]  /*17f0*/  LDG.E.64 R8, desc[UR4][R2.64+0x28] ;  /* 0x0000280402087981 */ /* 0x000ea4000c1e1b00 */
[----:B--2---:R-:W-:-:S05]  /*1800*/  IMAD.WIDE R8, R29, 0x4, R8 ;  /* 0x000000041d087825 */ /* 0x004fca00078e0208 */
[----:B------:R-:W2:Y:S01]  /*1810*/  LD.E R0, desc[UR4][R8.64] ;  /* 0x0000000408007980 */ /* 0x000ea2000c101900 */
[----:B------:R-:W-:-:S04]  /*1820*/  IADD3 R29, PT, PT, R28, R29, RZ ;  /* 0x0000001d1c1d7210 */ /* 0x000fc80007ffe0ff */
[----:B------:R-:W-:Y:S01]  /*1830*/  ISETP.GE.AND P0, PT, R29, R30, PT ;  /* 0x0000001e1d00720c */ /* 0x000fe20003f06270 */
[----:B--2---:R-:W-:-:S05]  /*1840*/  FFMA R15, RZ, UR7, R0 ;  /* 0x00000007ff0f7c23 */ /* 0x004fca0008000000 */
[----:B------:R0:W-:Y:S07]  /*1850*/  ST.E desc[UR4][R8.64], R15 ;  /* 0x0000000f08007985 */ /* 0x0001ee000c101904 */
[----:B------:R-:W-:Y:S05]  /*1860*/  @!P0 BRA `(.L_x_2) ;  /* 0xfffffffc00b88947 */ /* 0x000fea000383ffff */
[----:B------:R-:W-:Y:S05]  /*1870*/  EXIT ;  /* 0x000000000000794d */ /* 0x000fea0003800000 */
        .weak           $__internal_0_$__cuda_sm3x_div_rn_noftz_f32_slowpath
        .type           $__internal_0_$__cuda_sm3x_div_rn_noftz_f32_slowpath,@function
        .size           $__internal_0_$__cuda_sm3x_div_rn_noftz_f32_slowpath,($_Z15cuMoveParticlesPK12ParticleTypef$__internal_accurate_pow - $__internal_0_$__cuda_sm3x_div_rn_noftz_f32_slowpath)
$__internal_0_$__cuda_sm3x_div_rn_noftz_f32_slowpath:
[----:B------:R-:W-:Y:S01]  /*1880*/  SHF.R.U32.HI R6, RZ, 0x17, R5 ;  /* 0x00000017ff067819 */ /* 0x000fe20000011605 */
[----:B------:R-:W-:Y:S01]  /*1890*/  BSSY.RECONVERGENT B0, `(.L_x_48) ;  /* 0x0000062000007945 */ /* 0x000fe20003800200 */
[----:B------:R-:W-:Y:S02]  /*18a0*/  SHF.R.U32.HI R8, RZ, 0x17, R2 ;  /* 0x00000017ff087819 */ /* 0x000fe40000011602 */
[----:B------:R-:W-:Y:S02]  /*18b0*/  LOP3.LUT R6, R6, 0xff, RZ, 0xc0, !PT ;  /* 0x000000ff06067812 */ /* 0x000fe400078ec0ff */
[----:B------:R-:W-:-:S03]  /*18c0*/  LOP3.LUT R13, R8, 0xff, RZ, 0xc0, !PT ;  /* 0x000000ff080d7812 */ /* 0x000fc600078ec0ff */
[----:B------:R-:W-:Y:S01]  /*18d0*/  VIADD R10, R6, 0xffffffff ;  /* 0xffffffff060a7836 */ /* 0x000fe20000000000 */
[----:B------:R-:W-:-:S04]  /*18e0*/  IADD3 R9, PT, PT, R13, -0x1, RZ ;  /* 0xffffffff0d097810 */ /* 0x000fc80007ffe0ff */
[----:B------:R-:W-:-:S04]  /*18f0*/  ISETP.GT.U32.AND P0, PT, R10, 0xfd, PT ;  /* 0x000000fd0a00780c */ /* 0x000fc80003f04070 */
[----:B------:R-:W-:-:S13]  /*1900*/  ISETP.GT.U32.OR P0, PT, R9, 0xfd, P0 ;  /* 0x000000fd0900780c */ /* 0x000fda0000704470 */
[----:B------:R-:W-:Y:S01]  /*1910*/  @!P0 IMAD.MOV.U32 R8, RZ, RZ, RZ ;  /* 0x000000ffff088224 */ /* 0x000fe200078e00ff */
[----:B------:R-:W-:Y:S06]  /*1920*/  @!P0 BRA `(.L_x_49) ;  /* 0x00000000005c8947 */ /* 0x000fec0003800000 */
[----:B------:R-:W-:Y:S02]  /*1930*/  FSETP.GTU.FTZ.AND P0, PT, |R2|, +INF , PT ;  /* 0x7f8000000200780b */ /* 0x000fe40003f1c200 */
[----:B------:R-:W-:-:S04]  /*1940*/  FSETP.GTU.FTZ.AND P1, PT, |R5|, +INF , PT ;  /* 0x7f8000000500780b */ /* 0x000fc80003f3c200 */
[----:B------:R-:W-:-:S13]  /*1950*/  PLOP3.LUT P0, PT, P0, P1, PT, 0xf8, 0x8f ;  /* 0x00000000008f781c */ /* 0x000fda0000703f70 */
[----:B------:R-:W-:Y:S05]  /*1960*/  @P0 BRA `(.L_x_50) ;  /* 0x00000004004c0947 */ /* 0x000fea0003800000 */
[----:B------:R-:W-:-:S13]  /*1970*/  LOP3.LUT P0, RZ, R5, 0x7fffffff, R2, 0xc8, !PT ;  /* 0x7fffffff05ff7812 */ /* 0x000fda000780c802 */
[----:B------:R-:W-:Y:S05]  /*1980*/  @!P0 BRA `(.L_x_51) ;  /* 0x00000004003c8947 */ /* 0x000fea0003800000 */
[C---:B------:R-:W-:Y:S02]  /*1990*/  FSETP.NEU.FTZ.AND P2, PT, |R2|.reuse, +INF , PT ;  /* 0x7f8000000200780b */ /* 0x040fe40003f5d200 */
[----:B------:R-:W-:Y:S02]  /*19a0*/  FSETP.NEU.FTZ.AND P1, PT, |R5|, +INF , PT ;  /* 0x7f8000000500780b */ /* 0x000fe40003f3d200 */
[----:B------:R-:W-:-:S11]  /*19b0*/  FSETP.NEU.FTZ.AND P0, PT, |R2|, +INF , PT ;  /* 0x7f8000000200780b */ /* 0x000fd60003f1d200 */
[----:B------:R-:W-:Y:S05]  /*19c0*/  @!P1 BRA !P2, `(.L_x_51) ;  /* 0x00000004002c9947 */ /* 0x000fea0005000000 */
[----:B------:R-:W-:-:S04]  /*19d0*/  LOP3.LUT P2, RZ, R2, 0x7fffffff, RZ, 0xc0, !PT ;  /* 0x7fffffff02ff7812 */ /* 0x000fc8000784c0ff */
[----:B------:R-:W-:-:S13]  /*19e0*/  PLOP3.LUT P1, PT, P1, P2, PT, 0x2f, 0xf2 ;  /* 0x0000000000f2781c */ /* 0x000fda0000f24577 */
[----:B------:R-:W-:Y:S05]  /*19f0*/  @P1 BRA `(.L_x_52) ;  /* 0x0000000400181947 */ /* 0x000fea0003800000 */
[----:B------:R-:W-:-:S04]  /*1a00*/  LOP3.LUT P1, RZ, R5, 0x7fffffff, RZ, 0xc0, !PT ;  /* 0x7fffffff05ff7812 */ /* 0x000fc8000782c0ff */
[----:B------:R-:W-:-:S13]  /*1a10*/  PLOP3.LUT P0, PT, P0, P1, PT, 0x2f, 0xf2 ;  /* 0x0000000000f2781c */ /* 0x000fda0000702577 */
[----:B------:R-:W-:Y:S05]  /*1a20*/  @P0 BRA `(.L_x_53) ;  /* 0x0000000400000947 */ /* 0x000fea0003800000 */
[----:B------:R-:W-:Y:S02]  /*1a30*/  ISETP.GE.AND P0, PT, R9, RZ, PT ;  /* 0x000000ff0900720c */ /* 0x000fe40003f06270 */
[----:B------:R-:W-:-:S11]  /*1a40*/  ISETP.GE.AND P1, PT, R10, RZ, PT ;  /* 0x000000ff0a00720c */ /* 0x000fd60003f26270 */
[----:B------:R-:W-:Y:S01]  /*1a50*/  @P0 MOV R8, RZ ;  /* 0x000000ff00080202 */ /* 0x000fe20000000f00 */
[----:B------:R-:W-:Y:S02]  /*1a60*/  @!P0 IMAD.MOV.U32 R8, RZ, RZ, -0x40 ;  /* 0xffffffc0ff088424 */ /* 0x000fe400078e00ff */
[----:B------:R-:W-:Y:S01]  /*1a70*/  @!P0 FFMA R2, R2, 1.84467440737095516160e+19, RZ ;  /* 0x5f80000002028823 */ /* 0x000fe200000000ff */
[----:B------:R-:W-:Y:S02]  /*1a80*/  @!P1 FFMA R5, R5, 1.84467440737095516160e+19, RZ ;  /* 0x5f80000005059823 */ /* 0x000fe400000000ff */
[----:B------:R-:W-:-:S07]  /*1a90*/  @!P1 IADD3 R8, PT, PT, R8, 0x40, RZ ;  /* 0x0000004008089810 */ /* 0x000fce0007ffe0ff */
.L_x_49:
[----:B------:R-:W-:Y:S01]  /*1aa0*/  LEA R10, R6, 0xc0800000, 0x17 ;  /* 0xc0800000060a7811 */ /* 0x000fe200078eb8ff */
[----:B------:R-:W-:Y:S04]  /*1ab0*/  BSSY.RECONVERGENT B1, `(.L_x_54) ;  /* 0x0000036000017945 */ /* 0x000fe80003800200 */
[----:B------:R-:W-:Y:S01]  /*1ac0*/  IMAD.IADD R12, R5, 0x1, -R10 ;  /* 0x00000001050c7824 */ /* 0x000fe200078e0a0a */
[----:B------:R-:W-:-:S03]  /*1ad0*/  IADD3 R5, PT, PT, R13, -0x7f, RZ ;  /* 0xffffff810d057810 */ /* 0x000fc60007ffe0ff */
[----:B------:R-:W0:Y:S01]  /*1ae0*/  MUFU.RCP R9, R12 ;  /* 0x0000000c00097308 */ /* 0x000e220000001000 */
[----:B------:R-:W-:Y:S01]  /*1af0*/  FADD.FTZ R11, -R12, -RZ ;  /* 0x800000ff0c0b7221 */ /* 0x000fe20000010100 */
[----:B------:R-:W-:-:S03]  /*1b00*/  IMAD R2, R5, -0x800000, R2 ;  /* 0xff80000005027824 */ /* 0x000fc600078e0202 */
[----:B0-----:R-:W-:-:S04]  /*1b10*/  FFMA R10, R9, R11, 1 ;  /* 0x3f800000090a7423 */ /* 0x001fc8000000000b */
[----:B------:R-:W-:-:S04]  /*1b20*/  FFMA R9, R9, R10, R9 ;  /* 0x0000000a09097223 */ /* 0x000fc80000000009 */
[----:B------:R-:W-:-:S04]  /*1b30*/  FFMA R10, R2, R9, RZ ;  /* 0x00000009020a7223 */ /* 0x000fc800000000ff */
[----:B------:R-:W-:-:S04]  /*1b40*/  FFMA R13, R11, R10, R2 ;  /* 0x0000000a0b0d7223 */ /* 0x000fc80000000002 */
[----:B------:R-:W-:Y:S01]  /*1b50*/  FFMA R10, R9, R13, R10 ;  /* 0x0000000d090a7223 */ /* 0x000fe2000000000a */
[----:B------:R-:W-:-:S03]  /*1b60*/  IADD3 R13, PT, PT, R5, 0x7f, -R6 ;  /* 0x0000007f050d7810 */ /* 0x000fc60007ffe806 */
[----:B------:R-:W-:Y:S02]  /*1b70*/  FFMA R11, R11, R10, R2 ;  /* 0x0000000a0b0b7223 */ /* 0x000fe40000000002 */
[----:B------:R-:W-:Y:S02]  /*1b80*/  IMAD.IADD R13, R13, 0x1, R8 ;  /* 0x000000010d0d7824 */ /* 0x000fe400078e0208 */
[----:B------:R-:W-:-:S05]  /*1b90*/  FFMA R2, R9, R11, R10 ;  /* 0x0000000b09027223 */ /* 0x000fca000000000a */
[----:B------:R-:W-:-:S04]  /*1ba0*/  SHF.R.U32.HI R5, RZ, 0x17, R2 ;  /* 0x00000017ff057819 */ /* 0x000fc80000011602 */
[----:B------:R-:W-:-:S04]  /*1bb0*/  LOP3.LUT R5, R5, 0xff, RZ, 0xc0, !PT ;  /* 0x000000ff05057812 */ /* 0x000fc800078ec0ff */
[----:B------:R-:W-:-:S05]  /*1bc0*/  IADD3 R8, PT, PT, R5, R13, RZ ;  /* 0x0000000d05087210 */ /* 0x000fca0007ffe0ff */
[----:B------:R-:W-:-:S05]  /*1bd0*/  VIADD R5, R8, 0xffffffff ;  /* 0xffffffff08057836 */ /* 0x000fca0000000000 */
[----:B------:R-:W-:-:S13]  /*1be0*/  ISETP.GE.U32.AND P0, PT, R5, 0xfe, PT ;  /* 0x000000fe0500780c */ /* 0x000fda0003f06070 */
[----:B------:R-:W-:Y:S05]  /*1bf0*/  @!P0 BRA `(.L_x_55) ;  /* 0x0000000000808947 */ /* 0x000fea0003800000 */
[----:B------:R-:W-:-:S13]  /*1c00*/  ISETP.GT.AND P0, PT, R8, 0xfe, PT ;  /* 0x000000fe0800780c */ /* 0x000fda0003f04270 */
[----:B------:R-:W-:Y:S05]  /*1c10*/  @P0 BRA `(.L_x_56) ;  /* 0x00000000006c0947 */ /* 0x000fea0003800000 */
[----:B------:R-:W-:-:S13]  /*1c20*/  ISETP.GE.AND P0, PT, R8, 0x1, PT ;  /* 0x000000010800780c */ /* 0x000fda0003f06270 */
[----:B------:R-:W-:Y:S05]  /*1c30*/  @P0 BRA `(.L_x_57) ;  /* 0x0000000000740947 */ /* 0x000fea0003800000 */
[----:B------:R-:W-:Y:S02]  /*1c40*/  ISETP.GE.AND P0, PT, R8, -0x18, PT ;  /* 0xffffffe80800780c */ /* 0x000fe40003f06270 */
[----:B------:R-:W-:-:S11]  /*1c50*/  LOP3.LUT R2, R2, 0x80000000, RZ, 0xc0, !PT ;  /* 0x8000000002027812 */ /* 0x000fd600078ec0ff */
[----:B------:R-:W-:Y:S05]  /*1c60*/  @!P0 BRA `(.L_x_57) ;  /* 0x0000000000688947 */ /* 0x000fea0003800000 */
[-CC-:B------:R-:W-:Y:S01]  /*1c70*/  FFMA.RZ R5, R9, R11.reuse, R10.reuse ;  /* 0x0000000b09057223 */ /* 0x180fe2000000c00a */
[C---:B------:R-:W-:Y:S02]  /*1c80*/  ISETP.NE.AND P2, PT, R8.reuse, RZ, PT ;  /* 0x000000ff0800720c */ /* 0x040fe40003f45270 */
[C---:B------:R-:W-:Y:S02]  /*1c90*/  ISETP.NE.AND P1, PT, R8.reuse, RZ, PT ;  /* 0x000000ff0800720c */ /* 0x040fe40003f25270 */
[----:B------:R-:W-:Y:S01]  /*1ca0*/  LOP3.LUT R6, R5, 0x7fffff, RZ, 0xc0, !PT ;  /* 0x007fffff05067812 */ /* 0x000fe200078ec0ff */
[CCC-:B------:R-:W-:Y:S01]  /*1cb0*/  FFMA.RP R5, R9.reuse, R11.reuse, R10.reuse ;  /* 0x0000000b09057223 */ /* 0x1c0fe2000000800a */
[----:B------:R-:W-:Y:S01]  /*1cc0*/  FFMA.RM R10, R9, R11, R10 ;  /* 0x0000000b090a7223 */ /* 0x000fe2000000400a */
[----:B------:R-:W-:Y:S01]  /*1cd0*/  IADD3 R9, PT, PT, R8, 0x20, RZ ;  /* 0x0000002008097810 */ /* 0x000fe20007ffe0ff */
[----:B------:R-:W-:Y:S01]  /*1ce0*/  IMAD.MOV R8, RZ, RZ, -R8 ;  /* 0x000000ffff087224 */ /* 0x000fe200078e0a08 */
[----:B------:R-:W-:-:S02]  /*1cf0*/  LOP3.LUT R6, R6, 0x800000, RZ, 0xfc, !PT ;  /* 0x0080000006067812 */ /* 0x000fc400078efcff */
[----:B------:R-:W-:Y:S02]  /*1d00*/  FSETP.NEU.FTZ.AND P0, PT, R5, R10, PT ;  /* 0x0000000a0500720b */ /* 0x000fe40003f1d000 */
[----:B------:R-:W-:Y:S02]  /*1d10*/  SHF.L.U32 R9, R6, R9, RZ ;  /* 0x0000000906097219 */ /* 0x000fe400000006ff */
[----:B------:R-:W-:Y:S02]  /*1d20*/  SEL R5, R8, RZ, P2 ;  /* 0x000000ff08057207 */ /* 0x000fe40001000000 */
[----:B------:R-:W-:Y:S02]  /*1d30*/  ISETP.NE.AND P1, PT, R9, RZ, P1 ;  /* 0x000000ff0900720c */ /* 0x000fe40000f25270 */
[----:B------:R-:W-:Y:S02]  /*1d40*/  SHF.R.U32.HI R5, RZ, R5, R6 ;  /* 0x00000005ff057219 */ /* 0x000fe40000011606 */
[----:B------:R-:W-:-:S02]  /*1d50*/  PLOP3.LUT P0, PT, P0, P1, PT, 0xf8, 0x8f ;  /* 0x00000000008f781c */ /* 0x000fc40000703f70 */
[----:B------:R-:W-:Y:S02]  /*1d60*/  SHF.R.U32.HI R9, RZ, 0x1, R5 ;  /* 0x00000001ff097819 */ /* 0x000fe40000011605 */
[----:B------:R-:W-:-:S04]  /*1d70*/  SEL R6, RZ, 0x1, !P0 ;  /* 0x00000001ff067807 */ /* 0x000fc80004000000 */
[----:B------:R-:W-:-:S04]  /*1d80*/  LOP3.LUT R6, R6, 0x1, R9, 0xf8, !PT ;  /* 0x0000000106067812 */ /* 0x000fc800078ef809 */
[----:B------:R-:W-:-:S04]  /*1d90*/  LOP3.LUT R6, R6, R5, RZ, 0xc0, !PT ;  /* 0x0000000506067212 */ /* 0x000fc800078ec0ff */
[----:B------:R-:W-:-:S04]  /*1da0*/  IADD3 R9, PT, PT, R9, R6, RZ ;  /* 0x0000000609097210 */ /* 0x000fc80007ffe0ff */
[----:B------:R-:W-:Y:S01]  /*1db0*/  LOP3.LUT R2, R9, R2, RZ, 0xfc, !PT ;  /* 0x0000000209027212 */ /* 0x000fe200078efcff */
[----:B------:R-:W-:Y:S06]  /*1dc0*/  BRA `(.L_x_57) ;  /* 0x0000000000107947 */ /* 0x000fec0003800000 */
.L_x_56:
[----:B------:R-:W-:-:S04]  /*1dd0*/  LOP3.LUT R2, R2, 0x80000000, RZ, 0xc0, !PT ;  /* 0x8000000002027812 */ /* 0x000fc800078ec0ff */
[----:B------:R-:W-:Y:S01]  /*1de0*/  LOP3.LUT R2, R2, 0x7f800000, RZ, 0xfc, !PT ;  /* 0x7f80000002027812 */ /* 0x000fe200078efcff */
[----:B------:R-:W-:Y:S06]  /*1df0*/  BRA `(.L_x_57) ;  /* 0x0000000000047947 */ /* 0x000fec0003800000 */
.L_x_55:
[----:B------:R-:W-:-:S07]  /*1e00*/  IMAD R2, R13, 0x800000, R2 ;  /* 0x008000000d027824 */ /* 0x000fce00078e0202 */
.L_x_57:
[----:B------:R-:W-:Y:S05]  /*1e10*/  BSYNC.RECONVERGENT B1 ;  /* 0x0000000000017941 */ /* 0x000fea0003800200 */
.L_x_54:
[----:B------:R-:W-:Y:S05]  /*1e20*/  BRA `(.L_x_58) ;  /* 0x0000000000207947 */ /* 0x000fea0003800000 */
.L_x_53:
[----:B------:R-:W-:-:S04]  /*1e30*/  LOP3.LUT R2, R5, 0x80000000, R2, 0x48, !PT ;  /* 0x8000000005027812 */ /* 0x000fc800078e4802 */
[----:B------:R-:W-:Y:S01]  /*1e40*/  LOP3.LUT R2, R2, 0x7f800000, RZ, 0xfc, !PT ;  /* 0x7f80000002027812 */ /* 0x000fe200078efcff */
[----:B------:R-:W-:Y:S06]  /*1e50*/  BRA `(.L_x_58) ;  /* 0x0000000000147947 */ /* 0x000fec0003800000 */
.L_x_52:
[----:B------:R-:W-:Y:S01]  /*1e60*/  LOP3.LUT R2, R5, 0x80000000, R2, 0x48, !PT ;  /* 0x8000000005027812 */ /* 0x000fe200078e4802 */
[----:B------:R-:W-:Y:S06]  /*1e70*/  BRA `(.L_x_58) ;  /* 0x00000000000c7947 */ /* 0x000fec0003800000 */
.L_x_51:
[----:B------:R-:W0:Y:S01]  /*1e80*/  MUFU.RSQ R2, -QNAN ;  /* 0xffc0000000027908 */ /* 0x000e220000001400 */
[----:B------:R-:W-:Y:S05]  /*1e90*/  BRA `(.L_x_58) ;  /* 0x0000000000047947 */ /* 0x000fea0003800000 */
.L_x_50:
[----:B------:R-:W-:-:S07]  /*1ea0*/  FADD.FTZ R2, R2, R5 ;  /* 0x0000000502027221 */ /* 0x000fce0000010000 */
.L_x_58:
[----:B------:R-:W-:Y:S05]  /*1eb0*/  BSYNC.RECONVERGENT B0 ;  /* 0x0000000000007941 */ /* 0x000fea0003800200 */
.L_x_48:
[----:B------:R-:W-:-:S04]  /*1ec0*/  HFMA2 R5, -RZ, RZ, 0, 0 ;  /* 0x00000000ff057431 */ /* 0x000fc800000001ff */
[----:B0-----:R-:W-:Y:S05]  /*1ed0*/  RET.REL.NODEC R4 `(_Z15cuMoveParticlesPK12ParticleTypef) ;  /* 0xffffffe004487950 */ /* 0x001fea0003c3ffff */
        .type           $_Z15cuMoveParticlesPK12ParticleTypef$__internal_accurate_pow,@function
        .size           $_Z15cuMoveParticlesPK12ParticleTypef$__internal_accurate_pow,(.L_x_62 - $_Z15cuMoveParticlesPK12ParticleTypef$__internal_accurate_pow)
$_Z15cuMoveParticlesPK12ParticleTypef$__internal_accurate_pow:
[----:B------:R-:W-:Y:S01]  /*1ee0*/  ISETP.GT.U32.AND P0, PT, R31, 0xfffff, PT ;  /* 0x000fffff1f00780c */ /* 0x000fe20003f04070 */
[--C-:B------:R-:W-:Y:S01]  /*1ef0*/  IMAD.MOV.U32 R5, RZ, RZ, R31.reuse ;  /* 0x000000ffff057224 */ /* 0x100fe200078e001f */
[----:B------:R-:W-:Y:S01]  /*1f00*/  MOV R9, 0x3ed0f5d2 ;  /* 0x3ed0f5d200097802 */ /* 0x000fe20000000f00 */
[----:B------:R-:W-:Y:S01]  /*1f10*/  IMAD.MOV.U32 R8, RZ, RZ, 0x41ad3b5a ;  /* 0x41ad3b5aff087424 */ /* 0x000fe200078e00ff */
[----:B------:R-:W-:Y:S01]  /*1f20*/  UMOV UR6, 0x7d2cafe2 ;  /* 0x7d2cafe200067882 */ /* 0x000fe20000000000 */
[----:B------:R-:W-:Y:S01]  /*1f30*/  UMOV UR7, 0x3eb0f5ff ;  /* 0x3eb0f5ff00077882 */ /* 0x000fe20000000000 */
[----:B------:R-:W-:Y:S01]  /*1f40*/  SHF.R.U32.HI R31, RZ, 0x14, R31 ;  /* 0x00000014ff1f7819 */ /* 0x000fe2000001161f */
[----:B------:R-:W-:Y:S01]  /*1f50*/  UMOV UR8, 0x3b39803f ;  /* 0x3b39803f00087882 */ /* 0x000fe20000000000 */
[----:B------:R-:W-:-:S05]  /*1f60*/  UMOV UR9, 0x3c7abc9e ;  /* 0x3c7abc9e00097882 */ /* 0x000fca0000000000 */
[----:B------:R-:W-:-:S10]  /*1f70*/  @!P0 DMUL R14, R4, 1.80143985094819840000e+16 ;  /* 0x43500000040e8828 */ /* 0x000fd40000000000 */
[----:B------:R-:W-:Y:S01]  /*1f80*/  @!P0 MOV R5, R15 ;  /* 0x0000000f00058202 */ /* 0x000fe20000000f00 */
[----:B------:R-:W-:Y:S01]  /*1f90*/  @!P0 IMAD.MOV.U32 R4, RZ, RZ, R14 ;  /* 0x000000ffff048224 */ /* 0x000fe200078e000e */
[----:B------:R-:W-:Y:S02]  /*1fa0*/  @!P0 LEA.HI R31, R15, 0xffffffca, RZ, 0xc ;  /* 0xffffffca0f1f8811 */ /* 0x000fe400078f60ff */
[----:B------:R-:W-:Y:S02]  /*1fb0*/  LOP3.LUT R5, R5, 0x800fffff, RZ, 0xc0, !PT ;  /* 0x800fffff05057812 */ /* 0x000fe400078ec0ff */
[----:B------:R-:W-:Y:S02]  /*1fc0*/  MOV R6, R4 ;  /* 0x0000000400067202 */ /* 0x000fe40000000f00 */
[----:B------:R-:W-:-:S04]  /*1fd0*/  LOP3.LUT R5, R5, 0x3ff00000, RZ, 0xfc, !PT ;  /* 0x3ff0000005057812 */ /* 0x000fc800078efcff */
[----:B------:R-:W-:Y:S01]  /*1fe0*/  ISETP.GE.U32.AND P1, PT, R5, 0x3ff6a09f, PT ;  /* 0x3ff6a09f0500780c */ /* 0x000fe20003f26070 */
[----:B------:R-:W-:-:S12]  /*1ff0*/  IMAD.MOV.U32 R7, RZ, RZ, R5 ;  /* 0x000000ffff077224 */ /* 0x000fd800078e0005 */
[----:B------:R-:W-:-:S05]  /*2000*/  @P1 IADD3 R4, PT, PT, R7, -0x100000, RZ ;  /* 0xfff0000007041810 */ /* 0x000fca0007ffe0ff */
[----:B------:R-:W-:Y:S01]  /*2010*/  @P1 IMAD.MOV.U32 R7, RZ, RZ, R4 ;  /* 0x000000ffff071224 */ /* 0x000fe200078e0004 */
[----:B------:R-:W-:-:S05]  /*2020*/  MOV R4, RZ ;  /* 0x000000ff00047202 */ /* 0x000fca0000000f00 */
[C---:B------:R-:W-:Y:S02]  /*2030*/  DADD R12, R6.reuse, 1 ;  /* 0x3ff00000060c7429 */ /* 0x040fe40000000000 */
[----:B------:R-:W-:-:S04]  /*2040*/  DADD R6, R6, -1 ;  /* 0xbff0000006067429 */ /* 0x000fc80000000000 */
[----:B------:R-:W0:Y:S02]  /*2050*/  MUFU.RCP64H R5, R13 ;  /* 0x0000000d00057308 */ /* 0x000e240000001800 */
[----:B0-----:R-:W-:-:S08]  /*2060*/  DFMA R10, -R12, R4, 1 ;  /* 0x3ff000000c0a742b */ /* 0x001fd00000000104 */
[----:B------:R-:W-:-:S08]  /*2070*/  DFMA R10, R10, R10, R10 ;  /* 0x0000000a0a0a722b */ /* 0x000fd0000000000a */
[----:B------:R-:W-:-:S08]  /*2080*/  DFMA R10, R4, R10, R4 ;  /* 0x0000000a040a722b */ /* 0x000fd00000000004 */
[----:B------:R-:W-:-:S08]  /*2090*/  DMUL R4, R6, R10 ;  /* 0x0000000a06047228 */ /* 0x000fd00000000000 */
[----:B------:R-:W-:-:S08]  /*20a0*/  DFMA R4, R6, R10, R4 ;  /* 0x0000000a0604722b */ /* 0x000fd00000000004 */
[----:B------:R-:W-:-:S08]  /*20b0*/  DMUL R18, R4, R4 ;  /* 0x0000000404127228 */ /* 0x000fd00000000000 */
[----:B------:R-:W-:Y:S01]  /*20c0*/  DFMA R8, R18, UR6, R8 ;  /* 0x0000000612087c2b */ /* 0x000fe20008000008 */
[----:B------:R-:W-:Y:S01]  /*20d0*/  UMOV UR6, 0x75488a3f ;  /* 0x75488a3f00067882 */ /* 0x000fe20000000000 */
[----:B------:R-:W-:-:S06]  /*20e0*/  UMOV UR7, 0x3ef3b20a ;  /* 0x3ef3b20a00077882 */ /* 0x000fcc0000000000 */
[----:B------:R-:W-:Y:S01]  /*20f0*/  DFMA R16, R18, R8, UR6 ;  /* 0x0000000612107e2b */ /* 0x000fe20008000008 */
[----:B------:R-:W-:Y:S01]  /*2100*/  UMOV UR6, 0xe4faecd5 ;  /* 0xe4faecd500067882 */ /* 0x000fe20000000000 */
[----:B------:R-:W-:Y:S01]  /*2110*/  UMOV UR7, 0x3f1745cd ;  /* 0x3f1745cd00077882 */ /* 0x000fe20000000000 */
[----:B------:R-:W-:-:S05]  /*2120*/  DADD R8, R6, -R4 ;  /* 0x0000000006087229 */ /* 0x000fca0000000804 */
[----:B------:R-:W-:Y:S01]  /*2130*/  DFMA R16, R18, R16, UR6 ;  /* 0x0000000612107e2b */ /* 0x000fe20008000010 */
[----:B------:R-:W-:Y:S01]  /*2140*/  UMOV UR6, 0x258a578b ;  /* 0x258a578b00067882 */ /* 0x000fe20000000000 */
[----:B------:R-:W-:Y:S01]  /*2150*/  UMOV UR7, 0x3f3c71c7 ;  /* 0x3f3c71c700077882 */ /* 0x000fe20000000000 */
[----:B------:R-:W-:-:S05]  /*2160*/  DADD R8, R8, R8 ;  /* 0x0000000008087229 */ /* 0x000fca0000000008 */
[----:B------:R-:W-:Y:S01]  /*2170*/  DFMA R16, R18, R16, UR6 ;  /* 0x0000000612107e2b */ /* 0x000fe20008000010 */
[----:B------:R-:W-:Y:S01]  /*2180*/  UMOV UR6, 0x9242b910 ;  /* 0x9242b91000067882 */ /* 0x000fe20000000000 */
[----:B------:R-:W-:Y:S01]  /*2190*/  UMOV UR7, 0x3f624924 ;  /* 0x3f62492400077882 */ /* 0x000fe20000000000 */
[----:B------:R-:W-:-:S05]  /*21a0*/  DFMA R8, R6, -R4, R8 ;  /* 0x800000040608722b */ /* 0x000fca0000000008 */
[----:B------:R-:W-:Y:S01]  /*21b0*/  DFMA R16, R18, R16, UR6 ;  /* 0x0000000612107e2b */ /* 0x000fe20008000010 */
[----:B------:R-:W-:Y:S01]  /*21c0*/  UMOV UR6, 0x99999dfb ;  /* 0x99999dfb00067882 */ /* 0x000fe20000000000 */
[----:B------:R-:W-:Y:S01]  /*21d0*/  UMOV UR7, 0x3f899999 ;  /* 0x3f89999900077882 */ /* 0x000fe20000000000 */
[----:B------:R-:W-:Y:S02]  /*21e0*/  DMUL R8, R10, R8 ;  /* 0x000000080a087228 */ /* 0x000fe40000000000 */
[----:B------:R-:W-:-:S03]  /*21f0*/  DMUL R10, R4, R4 ;  /* 0x00000004040a7228 */ /* 0x000fc60000000000 */
[----:B------:R-:W-:Y:S01]  /*2200*/  DFMA R16, R18, R16, UR6 ;  /* 0x0000000612107e2b */ /* 0x000fe20008000010 */
[----:B------:R-:W-:Y:S01]  /*2210*/  UMOV UR6, 0x55555555 ;  /* 0x5555555500067882 */ /* 0x000fe20000000000 */
[----:B------:R-:W-:-:S03]  /*2220*/  UMOV UR7, 0x3fb55555 ;  /* 0x3fb5555500077882 */ /* 0x000fc60000000000 */
[----:B------:R-:W-:-:S03]  /*2230*/  DMUL R14, R4, R10 ;  /* 0x0000000a040e7228 */ /* 0x000fc60000000000 */
[----:B------:R-:W-:-:S08]  /*2240*/  DFMA R6, R18, R16, UR6 ;  /* 0x0000000612067e2b */ /* 0x000fd00008000010 */
[----:B------:R-:W-:Y:S01]  /*2250*/  DADD R12, -R6, UR6 ;  /* 0x00000006060c7e29 */ /* 0x000fe20008000100 */
[----:B------:R-:W-:Y:S01]  /*2260*/  UMOV UR6, 0xb9e7b0 ;  /* 0x00b9e7b000067882 */ /* 0x000fe20000000000 */
[----:B------:R-:W-:-:S06]  /*2270*/  UMOV UR7, 0x3c46a4cb ;  /* 0x3c46a4cb00077882 */ /* 0x000fcc0000000000 */
[----:B------:R-:W-:Y:S02]  /*2280*/  DFMA R12, R18, R16, R12 ;  /* 0x00000010120c722b */ /* 0x000fe4000000000c */
[----:B------:R-:W-:Y:S01]  /*2290*/  DFMA R16, R4, R4, -R10 ;  /* 0x000000040410722b */ /* 0x000fe2000000080a */
[----:B------:R-:W-:Y:S01]  /*22a0*/  VIADD R19, R9, 0x100000 ;  /* 0x0010000009137836 */ /* 0x000fe20000000000 */
[----:B------:R-:W-:-:S06]  /*22b0*/  MOV R18, R8 ;  /* 0x0000000800127202 */ /* 0x000fcc0000000f00 */
[----:B------:R-:W-:Y:S02]  /*22c0*/  DFMA R16, R4, R18, R16 ;  /* 0x000000120410722b */ /* 0x000fe40000000010 */
[----:B------:R-:W-:Y:S01]  /*22d0*/  DADD R18, R12, -UR6 ;  /* 0x800000060c127e29 */ /* 0x000fe20008000000 */
[----:B------:R-:W-:Y:S01]  /*22e0*/  UMOV UR6, 0x80000000 ;  /* 0x8000000000067882 */ /* 0x000fe20000000000 */
[----:B------:R-:W-:Y:S01]  /*22f0*/  DFMA R12, R4, R10, -R14 ;  /* 0x0000000a040c722b */ /* 0x000fe2000000080e */
[----:B------:R-:W-:-:S07]  /*2300*/  UMOV UR7, 0x43300000 ;  /* 0x4330000000077882 */ /* 0x000fce0000000000 */
[----:B------:R-:W-:Y:S02]  /*2310*/  DFMA R12, R8, R10, R12 ;  /* 0x0000000a080c722b */ /* 0x000fe4000000000c */
[----:B------:R-:W-:-:S06]  /*2320*/  DADD R10, R6, R18 ;  /* 0x00000000060a7229 */ /* 0x000fcc0000000012 */
[----:B------:R-:W-:Y:S02]  /*2330*/  DFMA R12, R4, R16, R12 ;  /* 0x00000010040c722b */ /* 0x000fe4000000000c */
[----:B------:R-:W-:Y:S02]  /*2340*/  DADD R16, R6, -R10 ;  /* 0x0000000006107229 */ /* 0x000fe4000000080a */
[----:B------:R-:W-:-:S06]  /*2350*/  DMUL R6, R10, R14 ;  /* 0x0000000e0a067228 */ /* 0x000fcc0000000000 */
[----:B------:R-:W-:Y:S02]  /*2360*/  DADD R18, R18, R16 ;  /* 0x0000000012127229 */ /* 0x000fe40000000010 */
[----:B------:R-:W-:-:S08]  /*2370*/  DFMA R16, R10, R14, -R6 ;  /* 0x0000000e0a10722b */ /* 0x000fd00000000806 */
[----:B------:R-:W-:-:S08]  /*2380*/  DFMA R12, R10, R12, R16 ;  /* 0x0000000c0a0c722b */ /* 0x000fd00000000010 */
[----:B------:R-:W-:-:S08]  /*2390*/  DFMA R18, R18, R14, R12 ;  /* 0x0000000e1212722b */ /* 0x000fd0000000000c */
[----:B------:R-:W-:-:S08]  /*23a0*/  DADD R12, R6, R18 ;  /* 0x00000000060c7229 */ /* 0x000fd00000000012 */
[--C-:B------:R-:W-:Y:S02]  /*23b0*/  DADD R10, R4, R12.reuse ;  /* 0x00000000040a7229 */ /* 0x100fe4000000000c */
[----:B------:R-:W-:-:S06]  /*23c0*/  DADD R6, R6, -R12 ;  /* 0x0000000006067229 */ /* 0x000fcc000000080c */
[----:B------:R-:W-:Y:S02]  /*23d0*/  DADD R4, R4, -R10 ;  /* 0x0000000004047229 */ /* 0x000fe4000000080a */
[----:B------:R-:W-:-:S06]  /*23e0*/  DADD R6, R18, R6 ;  /* 0x0000000012067229 */ /* 0x000fcc0000000006 */
[----:B------:R-:W-:-:S08]  /*23f0*/  DADD R4, R12, R4 ;  /* 0x000000000c047229 */ /* 0x000fd00000000004 */
[----:B------:R-:W-:Y:S01]  /*2400*/  DADD R6, R6, R4 ;  /* 0x0000000006067229 */ /* 0x000fe20000000004 */
[C---:B------:R-:W-:Y:S01]  /*2410*/  VIADD R4, R31.reuse, 0xfffffc01 ;  /* 0xfffffc011f047836 */ /* 0x040fe20000000000 */
[----:B------:R-:W-:Y:S01]  /*2420*/  @P1 IADD3 R4, PT, PT, R31, -0x3fe, RZ ;  /* 0xfffffc021f041810 */ /* 0x000fe20007ffe0ff */
[----:B------:R-:W-:-:S03]  /*2430*/  IMAD.MOV.U32 R5, RZ, RZ, 0x43300000 ;  /* 0x43300000ff057424 */ /* 0x000fc600078e00ff */
[----:B------:R-:W-:Y:S02]  /*2440*/  LOP3.LUT R4, R4, 0x80000000, RZ, 0x3c, !PT ;  /* 0x8000000004047812 */ /* 0x000fe400078e3cff */
[----:B------:R-:W-:-:S04]  /*2450*/  DADD R8, R8, R6 ;  /* 0x0000000008087229 */ /* 0x000fc80000000006 */
[----:B------:R-:W-:Y:S01]  /*2460*/  DADD R6, R4, -UR6 ;  /* 0x8000000604067e29 */ /* 0x000fe20008000000 */
[----:B------:R-:W-:Y:S01]  /*2470*/  UMOV UR6, 0xfefa39ef ;  /* 0xfefa39ef00067882 */ /* 0x000fe20000000000 */
[----:B------:R-:W-:Y:S02]  /*2480*/  UMOV UR7, 0x3fe62e42 ;  /* 0x3fe62e4200077882 */ /* 0x000fe40000000000 */
[----:B------:R-:W-:-:S08]  /*2490*/  DADD R12, R10, R8 ;  /* 0x000000000a0c7229 */ /* 0x000fd00000000008 */
[--C-:B------:R-:W-:Y:S02]  /*24a0*/  DFMA R4, R6, UR6, R12.reuse ;  /* 0x0000000606047c2b */ /* 0x100fe4000800000c */
[----:B------:R-:W-:-:S06]  /*24b0*/  DADD R14, R10, -R12 ;  /* 0x000000000a0e7229 */ /* 0x000fcc000000080c */
[----:B------:R-:W-:Y:S02]  /*24c0*/  DFMA R10, R6, -UR6, R4 ;  /* 0x80000006060a7c2b */ /* 0x000fe40008000004 */
[----:B------:R-:W-:-:S06]  /*24d0*/  DADD R14, R8, R14 ;  /* 0x00000000080e7229 */ /* 0x000fcc000000000e */
[----:B------:R-:W-:-:S08]  /*24e0*/  DADD R10, -R12, R10 ;  /* 0x000000000c0a7229 */ /* 0x000fd0000000010a */
[----:B------:R-:W-:-:S08]  /*24f0*/  DADD R8, R14, -R10 ;  /* 0x000000000e087229 */ /* 0x000fd0000000080a */
[----:B------:R-:W-:-:S08]  /*2500*/  DFMA R8, R6, UR8, R8 ;  /* 0x0000000806087c2b */ /* 0x000fd00008000008 */
[----:B------:R-:W-:-:S08]  /*2510*/  DADD R6, R4, R8 ;  /* 0x0000000004067229 */ /* 0x000fd00000000008 */
[----:B------:R-:W-:Y:S02]  /*2520*/  DADD R4, R4, -R6 ;  /* 0x0000000004047229 */ /* 0x000fe40000000806 */
[----:B------:R-:W-:-:S06]  /*2530*/  DMUL R10, R6, 1.5 ;  /* 0x3ff80000060a7828 */ /* 0x000fcc0000000000 */
[----:B------:R-:W-:Y:S02]  /*2540*/  DADD R8, R8, R4 ;  /* 0x0000000008087229 */ /* 0x000fe40000000004 */
[----:B------:R-:W-:-:S08]  /*2550*/  DFMA R6, R6, 1.5, -R10 ;  /* 0x3ff800000606782b */ /* 0x000fd0000000080a */
[----:B------:R-:W-:Y:S01]  /*2560*/  DFMA R8, R8, 1.5, R6 ;  /* 0x3ff800000808782b */ /* 0x000fe20000000006 */
[----:B------:R-:W-:Y:S01]  /*2570*/  MOV R6, 0x652b82fe ;  /* 0x652b82fe00067802 */ /* 0x000fe20000000f00 */
[----:B------:R-:W-:-:S06]  /*2580*/  IMAD.MOV.U32 R7, RZ, RZ, 0x3ff71547 ;  /* 0x3ff71547ff077424 */ /* 0x000fcc00078e00ff */
[----:B------:R-:W-:-:S08]  /*2590*/  DADD R12, R10, R8 ;  /* 0x000000000a0c7229 */ /* 0x000fd00000000008 */
[----:B------:R-:W-:Y:S02]  /*25a0*/  DFMA R6, R12, R6, 6.75539944105574400000e+15 ;  /* 0x433800000c06742b */ /* 0x000fe40000000006 */
[----:B------:R-:W-:Y:S01]  /*25b0*/  FSETP.GEU.AND P0, PT, |R13|, 4.1917929649353027344, PT ;  /* 0x4086232b0d00780b */ /* 0x000fe20003f0e200 */
[----:B------:R-:W-:-:S05]  /*25c0*/  DADD R10, R10, -R12 ;  /* 0x000000000a0a7229 */ /* 0x000fca000000080c */
[----:B------:R-:W-:-:S03]  /*25d0*/  DADD R4, R6, -6.75539944105574400000e+15 ;  /* 0xc338000006047429 */ /* 0x000fc60000000000 */
[----:B------:R-:W-:-:S05]  /*25e0*/  DADD R8, R8, R10 ;  /* 0x0000000008087229 */ /* 0x000fca000000000a */
[----:B------:R-:W-:Y:S01]  /*25f0*/  DFMA R14, R4, -UR6, R12 ;  /* 0x80000006040e7c2b */ /* 0x000fe2000800000c */
[----:B------:R-:W-:Y:S01]  /*2600*/  UMOV UR6, 0x3b39803f ;  /* 0x3b39803f00067882 */ /* 0x000fe20000000000 */
[----:B------:R-:W-:-:S06]  /*2610*/  UMOV UR7, 0x3c7abc9e ;  /* 0x3c7abc9e00077882 */ /* 0x000fcc0000000000 */
[----:B------:R-:W-:Y:S01]  /*2620*/  DFMA R14, R4, -UR6, R14 ;  /* 0x80000006040e7c2b */ /* 0x000fe2000800000e */
[----:B------:R-:W-:Y:S01]  /*2630*/  UMOV UR6, 0x69ce2bdf ;  /* 0x69ce2bdf00067882 */ /* 0x000fe20000000000 */
[----:B------:R-:W-:Y:S01]  /*2640*/  MOV R4, 0xfca213ea ;  /* 0xfca213ea00047802 */ /* 0x000fe20000000f00 */
[----:B------:R-:W-:Y:S01]  /*2650*/  IMAD.MOV.U32 R5, RZ, RZ, 0x3e928af3 ;  /* 0x3e928af3ff057424 */ /* 0x000fe200078e00ff */
[----:B------:R-:W-:-:S05]  /*2660*/  UMOV UR7, 0x3e5ade15 ;  /* 0x3e5ade1500077882 */ /* 0x000fca0000000000 */
[----:B------:R-:W-:Y:S01]  /*2670*/  DFMA R4, R14, UR6, R4 ;  /* 0x000000060e047c2b */ /* 0x000fe20008000004 */
[----:B------:R-:W-:Y:S01]  /*2680*/  UMOV UR6, 0x62401315 ;  /* 0x6240131500067882 */ /* 0x000fe20000000000 */
[----:B------:R-:W-:-:S06]  /*2690*/  UMOV UR7, 0x3ec71dee ;  /* 0x3ec71dee00077882 */ /* 0x000fcc0000000000 */
[----:B------:R-:W-:Y:S01]  /*26a0*/  DFMA R4, R14, R4, UR6 ;  /* 0x000000060e047e2b */ /* 0x000fe20008000004 */
        /* <DEDUP_REMOVED lines=20> */
[----:B------:R-:W-:-:S08]  /*27f0*/  DFMA R4, R14, R4, UR6 ;  /* 0x000000060e047e2b */ /* 0x000fd00008000004 */
[----:B------:R-:W-:-:S08]  /*2800*/  DFMA R4, R14, R4, 1 ;  /* 0x3ff000000e04742b */ /* 0x000fd00000000004 */
[----:B------:R-:W-:-:S10]  /*2810*/  DFMA R4, R14, R4, 1 ;  /* 0x3ff000000e04742b */ /* 0x000fd40000000004 */
[----:B------:R-:W-:Y:S01]  /*2820*/  LEA R11, R6, R5, 0x14 ;  /* 0x00000005060b7211 */ /* 0x000fe200078ea0ff */
[----:B------:R-:W-:Y:S01]  /*2830*/  IMAD.MOV.U32 R10, RZ, RZ, R4 ;  /* 0x000000ffff0a7224 */ /* 0x000fe200078e0004 */
[----:B------:R-:W-:Y:S06]  /*2840*/  @!P0 BRA `(.L_x_59) ;  /* 0x0000000000308947 */ /* 0x000fec0003800000 */
[----:B------:R-:W-:Y:S01]  /*2850*/  FSETP.GEU.AND P1, PT, |R13|, 4.2275390625, PT ;  /* 0x408748000d00780b */ /* 0x000fe20003f2e200 */
[C---:B------:R-:W-:Y:S02]  /*2860*/  DADD R10, R12.reuse, +INF ;  /* 0x7ff000000c0a7429 */ /* 0x040fe40000000000 */
[----:B------:R-:W-:-:S08]  /*2870*/  DSETP.GEU.AND P0, PT, R12, RZ, PT ;  /* 0x000000ff0c00722a */ /* 0x000fd00003f0e000 */
[----:B------:R-:W-:Y:S02]  /*2880*/  FSEL R10, R10, RZ, P0 ;  /* 0x000000ff0a0a7208 */ /* 0x000fe40000000000 */
[----:B------:R-:W-:Y:S02]  /*2890*/  @!P1 LEA.HI R7, R6, R6, RZ, 0x1 ;  /* 0x0000000606079211 */ /* 0x000fe400078f08ff */
[----:B------:R-:W-:Y:S02]  /*28a0*/  FSEL R11, R11, RZ, P0 ;  /* 0x000000ff0b0b7208 */ /* 0x000fe40000000000 */
[----:B------:R-:W-:-:S04]  /*28b0*/  @!P1 SHF.R.S32.HI R7, RZ, 0x1, R7 ;  /* 0x00000001ff079819 */ /* 0x000fc80000011407 */
[----:B------:R-:W-:Y:S01]  /*28c0*/  @!P1 IADD3 R6, PT, PT, R6, -R7, RZ ;  /* 0x8000000706069210 */ /* 0x000fe20007ffe0ff */
[----:B------:R-:W-:-:S03]  /*28d0*/  @!P1 IMAD R5, R7, 0x100000, R5 ;  /* 0x0010000007059824 */ /* 0x000fc600078e0205 */
[----:B------:R-:W-:Y:S02]  /*28e0*/  @!P1 LEA R7, R6, 0x3ff00000, 0x14 ;  /* 0x3ff0000006079811 */ /* 0x000fe400078ea0ff */
[----:B------:R-:W-:-:S06]  /*28f0*/  @!P1 MOV R6, RZ ;  /* 0x000000ff00069202 */ /* 0x000fcc0000000f00 */
[----:B------:R-:W-:-:S11]  /*2900*/  @!P1 DMUL R10, R4, R6 ;  /* 0x00000006040a9228 */ /* 0x000fd60000000000 */
.L_x_59:
[----:B------:R-:W-:Y:S01]  /*2910*/  DFMA R8, R8, R10, R10 ;  /* 0x0000000a0808722b */ /* 0x000fe2000000000a */
[----:B------:R-:W-:Y:S01]  /*2920*/  IMAD.MOV.U32 R6, RZ, RZ, R32 ;  /* 0x000000ffff067224 */ /* 0x000fe200078e0020 */
[----:B------:R-:W-:Y:S01]  /*2930*/  DSETP.NEU.AND P0, PT, |R10|, +INF , PT ;  /* 0x7ff000000a00742a */ /* 0x000fe20003f0d200 */
[----:B------:R-:W-:-:S07]  /*2940*/  MOV R7, 0x0 ;  /* 0x0000000000077802 */ /* 0x000fce0000000f00 */
[----:B------:R-:W-:Y:S02]  /*2950*/  FSEL R4, R10, R8, !P0 ;  /* 0x000000080a047208 */ /* 0x000fe40004000000 */
[----:B------:R-:W-:Y:S01]  /*2960*/  FSEL R8, R11, R9, !P0 ;  /* 0x000000090b087208 */ /* 0x000fe20004000000 */
[----:B------:R-:W-:Y:S06]  /*2970*/  RET.REL.NODEC R6 `(_Z15cuMoveParticlesPK12ParticleTypef) ;  /* 0xffffffd406a07950 */ /* 0x000fec0003c3ffff */
.L_x_60:
        /* <DEDUP_REMOVED lines=16> */
.L_x_62:


//--------------------- .nv.shared.reserved.0     --------------------------
	.section	.nv.shared.reserved.0,"aw",@nobits
	.weak		__nv_reservedSMEM_offset_0_alias
	.size		__nv_reservedSMEM_offset_0_alias, 0, 64
	.other		__nv_reservedSMEM_offset_0_alias,@"STO_CUDA_RESERVED_SHARED STV_DEFAULT"
__nv_reservedSMEM_offset_0_alias:
	.zero		0
	.zero		64


//--------------------- .nv.constant0._Z17cuUpdateParticlesPK12ParticleTypef --------------------------
	.section	.nv.constant0._Z17cuUpdateParticlesPK12ParticleTypef,"a",@progbits
	.sectionflags	@""
	.align	4
.nv.constant0._Z17cuUpdateParticlesPK12ParticleTypef:
	.zero		908


//--------------------- .nv.constant0._Z15cuMoveParticlesPK12ParticleTypef --------------------------
	.section	.nv.constant0._Z15cuMoveParticlesPK12ParticleTypef,"a",@progbits
	.sectionflags	@""
	.align	4
.nv.constant0._Z15cuMoveParticlesPK12ParticleTypef:
	.zero		908


//--------------------- SYMBOLS --------------------------

	.type		.nv.reservedSmem.offset0,@object
	.size		.nv.reservedSmem.offset0,0x4
